	.target	sm_100a

	.elftype	@"ET_EXEC"


//--------------------- .note.nv.tkinfo           --------------------------
	.section	.note.nv.tkinfo,"",@"SHT_NOTE"
	.sectionflags	@"SHF_NOTE_NV_TKINFO"
	.tkinfo
        /*0018*/ 	.word	0x00000002
        /*0030*/ 	.string	""
        /*0030*/ 	.string	"ptxas"
        /*0030*/ 	.string	"Cuda compilation tools, release 13.0, V13.0.88"
        /*0030*/ 	.string	"Build cuda_13.0.r13.0/compiler.36424714_0"
        /*0030*/ 	.string	"-arch sm_100a -m 64 "



//--------------------- .note.nv.cuinfo           --------------------------
	.section	.note.nv.cuinfo,"",@"SHT_NOTE"
	.sectionflags	@"SHF_NOTE_NV_CUINFO"
        /*0018*/ 	.short	0x0002
        /*001a*/ 	.short	0x0064
        /*001c*/ 	.short	0x0082
	.zero		2


//--------------------- .nv.info                  --------------------------
	.section	.nv.info,"",@"SHT_CUDA_INFO"
	.align	4


	//----- nvinfo : EIATTR_REGCOUNT
	.align		4
        /*0000*/ 	.byte	0x04, 0x2f
        /*0002*/ 	.short	(.L_19 - .L_18)
	.align		4
.L_18:
        /*0004*/ 	.word	index@(_ZN7cutlass13device_kernelINS_4gemm6kernel13GemmUniversalIN4cute5tupleIJiiiiEEENS1_10collective13CollectiveMmaINS1_35MainloopSm100TmaUmmaWarpSpecializedILi3ELi2ELi4ENS5_IJNS4_1CILi1EEESB_SB_EEEEENS5_IJNSA_ILi64EEENSA_ILi128EEESF_EEEaNS5_IJlSB_lEEEaSH_NS4_8TiledMMAINS4_8MMA_AtomIJNS4_15SM100_MMA_S8_SSIaaiLi64ELi128ELNS4_4UMMA5MajorE0ELSM_0ELNSL_8SaturateE0EEEEEENS4_6LayoutISC_NS5_IJNSA_ILi0EEESR_SR_EEEEENS5_IJNS4_10UnderscoreESU_SU_EEEEENS4_13SM90_TMA_LOADENS4_14ComposedLayoutINS4_7SwizzleILi3ELi4ELi3EEENS4_18smem_ptr_flag_bitsILi8EEENSQ_INS5_IJNSA_ILi8EEESF_EEENS5_IJSF_SB_EEEEEEEvNS4_8identityESX_S17_vS18_EENS_8epilogue10collective18CollectiveEpilogueINS1A_23Sm100TmaWarpSpecializedILi2ELi2ELi32ELb0ELb0EEEJSG_NS5_IJNSQ_ISE_SB_EES1F_EEEaSH_aSH_NS1A_6fusion15FusionCallbacksIS1E_NS1H_17LinearCombinationIaiaiLNS_15FloatRoundStyleE2EEESG_S1G_JEEENS4_5SM1004TMEM4LOAD26SM100_TMEM_LOAD_16dp32b32xESX_NSY_INSZ_ILi2ELi4ELi3EEES12_NSQ_INS5_IJS13_SE_EEENS5_IJSE_SB_EEEEEEENS4_39AutoVectorizingCopyWithAssumedAlignmentILi128EEENS4_14SM90_TMA_STOREES1V_S1X_S1X_EEEvvEEEEvNT_6ParamsE)
        /*0008*/ 	.word	0x0000007a


	//----- nvinfo : EIATTR_FRAME_SIZE
	.align		4
.L_19:
        /*000c*/ 	.byte	0x04, 0x11
        /*000e*/ 	.short	(.L_21 - .L_20)
	.align		4
.L_20:
        /*0010*/ 	.word	index@($__internal_2_$__cuda_sm10x_tcgen05_guardrail_trap_unallocated_columns_being_dealloced)
        /*0014*/ 	.word	0x00000000


	//----- nvinfo : EIATTR_FRAME_SIZE
	.align		4
.L_21:
        /*0018*/ 	.byte	0x04, 0x11
        /*001a*/ 	.short	(.L_23 - .L_22)
	.align		4
.L_22:
        /*001c*/ 	.word	index@($__internal_1_$__cuda_sm10x_tcgen05_guardrail_trap_phase_invalid_during_alloc)
        /*0020*/ 	.word	0x00000000


	//----- nvinfo : EIATTR_FRAME_SIZE
	.align		4
.L_23:
        /*0024*/ 	.byte	0x04, 0x11
        /*0026*/ 	.short	(.L_25 - .L_24)
	.align		4
.L_24:
        /*0028*/ 	.word	index@($__internal_0_$__cuda_sm10x_tcgen05_guardrail_trap_col_being_dealloced_not_returned_by_alloc)
        /*002c*/ 	.word	0x00000000


	//----- nvinfo : EIATTR_FRAME_SIZE
	.align		4
.L_25:
        /*0030*/ 	.byte	0x04, 0x11
        /*0032*/ 	.short	(.L_27 - .L_26)
	.align		4
.L_26:
        /*0034*/ 	.word	index@(_ZN7cutlass13device_kernelINS_4gemm6kernel13GemmUniversalIN4cute5tupleIJiiiiEEENS1_10collective13CollectiveMmaINS1_35MainloopSm100TmaUmmaWarpSpecializedILi3ELi2ELi4ENS5_IJNS4_1CILi1EEESB_SB_EEEEENS5_IJNSA_ILi64EEENSA_ILi128EEESF_EEEaNS5_IJlSB_lEEEaSH_NS4_8TiledMMAINS4_8MMA_AtomIJNS4_15SM100_MMA_S8_SSIaaiLi64ELi128ELNS4_4UMMA5MajorE0ELSM_0ELNSL_8SaturateE0EEEEEENS4_6LayoutISC_NS5_IJNSA_ILi0EEESR_SR_EEEEENS5_IJNS4_10UnderscoreESU_SU_EEEEENS4_13SM90_TMA_LOADENS4_14ComposedLayoutINS4_7SwizzleILi3ELi4ELi3EEENS4_18smem_ptr_flag_bitsILi8EEENSQ_INS5_IJNSA_ILi8EEESF_EEENS5_IJSF_SB_EEEEEEEvNS4_8identityESX_S17_vS18_EENS_8epilogue10collective18CollectiveEpilogueINS1A_23Sm100TmaWarpSpecializedILi2ELi2ELi32ELb0ELb0EEEJSG_NS5_IJNSQ_ISE_SB_EES1F_EEEaSH_aSH_NS1A_6fusion15FusionCallbacksIS1E_NS1H_17LinearCombinationIaiaiLNS_15FloatRoundStyleE2EEESG_S1G_JEEENS4_5SM1004TMEM4LOAD26SM100_TMEM_LOAD_16dp32b32xESX_NSY_INSZ_ILi2ELi4ELi3EEES12_NSQ_INS5_IJS13_SE_EEENS5_IJSE_SB_EEEEEEENS4_39AutoVectorizingCopyWithAssumedAlignmentILi128EEENS4_14SM90_TMA_STOREES1V_S1X_S1X_EEEvvEEEEvNT_6ParamsE)
        /*0038*/ 	.word	0x00000000


	//----- nvinfo : EIATTR_MIN_STACK_SIZE
	.align		4
.L_27:
        /*003c*/ 	.byte	0x04, 0x12
        /*003e*/ 	.short	(.L_29 - .L_28)
	.align		4
.L_28:
        /*0040*/ 	.word	index@(_ZN7cutlass13device_kernelINS_4gemm6kernel13GemmUniversalIN4cute5tupleIJiiiiEEENS1_10collective13CollectiveMmaINS1_35MainloopSm100TmaUmmaWarpSpecializedILi3ELi2ELi4ENS5_IJNS4_1CILi1EEESB_SB_EEEEENS5_IJNSA_ILi64EEENSA_ILi128EEESF_EEEaNS5_IJlSB_lEEEaSH_NS4_8TiledMMAINS4_8MMA_AtomIJNS4_15SM100_MMA_S8_SSIaaiLi64ELi128ELNS4_4UMMA5MajorE0ELSM_0ELNSL_8SaturateE0EEEEEENS4_6LayoutISC_NS5_IJNSA_ILi0EEESR_SR_EEEEENS5_IJNS4_10UnderscoreESU_SU_EEEEENS4_13SM90_TMA_LOADENS4_14ComposedLayoutINS4_7SwizzleILi3ELi4ELi3EEENS4_18smem_ptr_flag_bitsILi8EEENSQ_INS5_IJNSA_ILi8EEESF_EEENS5_IJSF_SB_EEEEEEEvNS4_8identityESX_S17_vS18_EENS_8epilogue10collective18CollectiveEpilogueINS1A_23Sm100TmaWarpSpecializedILi2ELi2ELi32ELb0ELb0EEEJSG_NS5_IJNSQ_ISE_SB_EES1F_EEEaSH_aSH_NS1A_6fusion15FusionCallbacksIS1E_NS1H_17LinearCombinationIaiaiLNS_15FloatRoundStyleE2EEESG_S1G_JEEENS4_5SM1004TMEM4LOAD26SM100_TMEM_LOAD_16dp32b32xESX_NSY_INSZ_ILi2ELi4ELi3EEES12_NSQ_INS5_IJS13_SE_EEENS5_IJSE_SB_EEEEEEENS4_39AutoVectorizingCopyWithAssumedAlignmentILi128EEENS4_14SM90_TMA_STOREES1V_S1X_S1X_EEEvvEEEEvNT_6ParamsE)
        /*0044*/ 	.word	0x00000000
.L_29:


//--------------------- .nv.compat                --------------------------
	.section	.nv.compat,"",@"SHT_CUDA_COMPAT_INFO"
	.align	4
        /*0000*/ 	.byte	0x02, 0x09, 0x01, 0x00, 0x02, 0x02, 0x03, 0x00, 0x02, 0x05, 0x06, 0x00, 0x03, 0x07, 0x01, 0x01
        /*0010*/ 	.byte	0x02, 0x03, 0x01, 0x00, 0x02, 0x06, 0x01, 0x00, 0x04, 0x0b, 0x08, 0x00, 0x01, 0x00, 0x00, 0x00
        /*0020*/ 	.byte	0x00, 0x00, 0x00, 0x00


//--------------------- .nv.info._ZN7cutlass13device_kernelINS_4gemm6kernel13GemmUniversalIN4cute5tupleIJiiiiEEENS1_10collective13CollectiveMmaINS1_35MainloopSm100TmaUmmaWarpSpecializedILi3ELi2ELi4ENS5_IJNS4_1CILi1EEESB_SB_EEEEENS5_IJNSA_ILi64EEENSA_ILi128EEESF_EEEaNS5_IJlSB_lEEEaSH_NS4_8TiledMMAINS4_8MMA_AtomIJNS4_15SM100_MMA_S8_SSIaaiLi64ELi128ELNS4_4UMMA5MajorE0ELSM_0ELNSL_8SaturateE0EEEEEENS4_6LayoutISC_NS5_IJNSA_ILi0EEESR_SR_EEEEENS5_IJNS4_10UnderscoreESU_SU_EEEEENS4_13SM90_TMA_LOADENS4_14ComposedLayoutINS4_7SwizzleILi3ELi4ELi3EEENS4_18smem_ptr_flag_bitsILi8EEENSQ_INS5_IJNSA_ILi8EEESF_EEENS5_IJSF_SB_EEEEEEEvNS4_8identityESX_S17_vS18_EENS_8epilogue10collective18CollectiveEpilogueINS1A_23Sm100TmaWarpSpecializedILi2ELi2ELi32ELb0ELb0EEEJSG_NS5_IJNSQ_ISE_SB_EES1F_EEEaSH_aSH_NS1A_6fusion15FusionCallbacksIS1E_NS1H_17LinearCombinationIaiaiLNS_15FloatRoundStyleE2EEESG_S1G_JEEENS4_5SM1004TMEM4LOAD26SM100_TMEM_LOAD_16dp32b32xESX_NSY_INSZ_ILi2ELi4ELi3EEES12_NSQ_INS5_IJS13_SE_EEENS5_IJSE_SB_EEEEEEENS4_39AutoVectorizingCopyWithAssumedAlignmentILi128EEENS4_14SM90_TMA_STOREES1V_S1X_S1X_EEEvvEEEEvNT_6ParamsE --------------------------
	.section	.nv.info._ZN7cutlass13device_kernelINS_4gemm6kernel13GemmUniversalIN4cute5tupleIJiiiiEEENS1_10collective13CollectiveMmaINS1_35MainloopSm100TmaUmmaWarpSpecializedILi3ELi2ELi4ENS5_IJNS4_1CILi1EEESB_SB_EEEEENS5_IJNSA_ILi64EEENSA_ILi128EEESF_EEEaNS5_IJlSB_lEEEaSH_NS4_8TiledMMAINS4_8MMA_AtomIJNS4_15SM100_MMA_S8_SSIaaiLi64ELi128ELNS4_4UMMA5MajorE0ELSM_0ELNSL_8SaturateE0EEEEEENS4_6LayoutISC_NS5_IJNSA_ILi0EEESR_SR_EEEEENS5_IJNS4_10UnderscoreESU_SU_EEEEENS4_13SM90_TMA_LOADENS4_14ComposedLayoutINS4_7SwizzleILi3ELi4ELi3EEENS4_18smem_ptr_flag_bitsILi8EEENSQ_INS5_IJNSA_ILi8EEESF_EEENS5_IJSF_SB_EEEEEEEvNS4_8identityESX_S17_vS18_EENS_8epilogue10collective18CollectiveEpilogueINS1A_23Sm100TmaWarpSpecializedILi2ELi2ELi32ELb0ELb0EEEJSG_NS5_IJNSQ_ISE_SB_EES1F_EEEaSH_aSH_NS1A_6fusion15FusionCallbacksIS1E_NS1H_17LinearCombinationIaiaiLNS_15FloatRoundStyleE2EEESG_S1G_JEEENS4_5SM1004TMEM4LOAD26SM100_TMEM_LOAD_16dp32b32xESX_NSY_INSZ_ILi2ELi4ELi3EEES12_NSQ_INS5_IJS13_SE_EEENS5_IJSE_SB_EEEEEEENS4_39AutoVectorizingCopyWithAssumedAlignmentILi128EEENS4_14SM90_TMA_STOREES1V_S1X_S1X_EEEvvEEEEvNT_6ParamsE,"",@"SHT_CUDA_INFO"
	.sectionflags	@""
	.align	4


	//----- nvinfo : EIATTR_CUDA_API_VERSION
	.align		4
        /*0000*/ 	.byte	0x04, 0x37
        /*0002*/ 	.short	(.L_31 - .L_30)
.L_30:
        /*0004*/ 	.word	0x00000082


	//----- nvinfo : EIATTR_KPARAM_INFO
	.align		4
.L_31:
        /*0008*/ 	.byte	0x04, 0x17
        /*000a*/ 	.short	(.L_33 - .L_32)
.L_32:
        /*000c*/ 	.word	0x00000000
        /*0010*/ 	.short	0x0000
        /*0012*/ 	.short	0x0000
        /*0014*/ 	.byte	0x00, 0xf0, 0x01, 0x20


	//----- nvinfo : EIATTR_AT_ENTRY_FRAGMENTS
	.align		4
.L_33:
        /*0018*/ 	.byte	0x04, 0x4f
        /*001a*/ 	.short	(.L_35 - .L_34)


	//   ....[0]....
.L_34:
        /*001c*/ 	.word	0x00000006


	//----- nvinfo : EIATTR_RESERVED_SMEM_USED
	.align		4
.L_35:
        /*0020*/ 	.byte	0x01, 0x41
	.zero		2


	//----- nvinfo : EIATTR_SPARSE_MMA_MASK
	.align		4
        /*0024*/ 	.byte	0x03, 0x50
        /*0026*/ 	.short	0x0000


	//----- nvinfo : EIATTR_TCGEN05_1CTA_USED
	.align		4
        /*0028*/ 	.byte	0x01, 0x51
	.zero		2


	//----- nvinfo : EIATTR_MAXREG_COUNT
	.align		4
        /*002c*/ 	.byte	0x03, 0x1b
        /*002e*/ 	.short	0x00ff


	//----- nvinfo : EIATTR_NUM_BARRIERS
	.align		4
        /*0030*/ 	.byte	0x02, 0x4c
        /*0032*/ 	.byte	0x07
	.zero		1


	//----- nvinfo : EIATTR_EXTERNS
	.align		4
        /*0034*/ 	.byte	0x04, 0x0f
        /*0036*/ 	.short	(.L_37 - .L_36)


	//   ....[0]....
	.align		4
.L_36:
        /*0038*/ 	.word	index@(__assertfail)


	//----- nvinfo : EIATTR_MERCURY_ISA_VERSION
	.align		4
.L_37:
        /*003c*/ 	.byte	0x03, 0x5f
        /*003e*/ 	.short	0x0101


	//----- nvinfo : EIATTR_INT_WARP_WIDE_INSTR_OFFSETS
	.align		4
        /*0040*/ 	.byte	0x04, 0x31
        /*0042*/ 	.short	(.L_39 - .L_38)


	//   ....[0]....
.L_38:
        /*0044*/ 	.word	0x00001d80


	//   ....[1]....
        /*0048*/ 	.word	0x000037a0


	//   ....[2]....
        /*004c*/ 	.word	0x000037c0


	//   ....[3]....
        /*0050*/ 	.word	0x000037f0


	//   ....[4]....
        /*0054*/ 	.word	0x00004120


	//   ....[5]....
        /*0058*/ 	.word	0x00004190


	//   ....[6]....
        /*005c*/ 	.word	0x00004370


	//   ....[7]....
        /*0060*/ 	.word	0x000044d0


	//----- nvinfo : EIATTR_COOP_GROUP_MASK_REGIDS
	.align		4
.L_39:
        /*0064*/ 	.byte	0x04, 0x29
        /*0066*/ 	.short	(.L_41 - .L_40)


	//   ....[0]....
.L_40:
        /*0068*/ 	.word	0xffffffff


	//   ....[1]....
        /*006c*/ 	.word	0xffffffff


	//   ....[2]....
        /*0070*/ 	.word	0xffffffff


	//   ....[3]....
        /*0074*/ 	.word	0xffffffff


	//   ....[4]....
        /*0078*/ 	.word	0xffffffff


	//   ....[5]....
        /*007c*/ 	.word	0xffffffff


	//   ....[6]....
        /*0080*/ 	.word	0xffffffff


	//   ....[7]....
        /*0084*/ 	.word	0xffffffff


	//   ....[8]....
        /*0088*/ 	.word	0xffffffff


	//   ....[9]....
        /*008c*/ 	.word	0xffffffff


	//   ....[10]....
        /*0090*/ 	.word	0xffffffff


	//   ....[11]....
        /*0094*/ 	.word	0xffffffff


	//   ....[12]....
        /*0098*/ 	.word	0xffffffff


	//----- nvinfo : EIATTR_COOP_GROUP_INSTR_OFFSETS
	.align		4
.L_41:
        /*009c*/ 	.byte	0x04, 0x28
        /*009e*/ 	.short	(.L_43 - .L_42)


	//   ....[0]....
.L_42:
        /*00a0*/ 	.word	0x00000090


	//   ....[1]....
        /*00a4*/ 	.word	0x000004d0


	//   ....[2]....
        /*00a8*/ 	.word	0x00000620


	//   ....[3]....
        /*00ac*/ 	.word	0x00000780


	//   ....[4]....
        /*00b0*/ 	.word	0x00000880


	//   ....[5]....
        /*00b4*/ 	.word	0x000009f0


	//   ....[6]....
        /*00b8*/ 	.word	0x00000b90


	//   ....[7]....
        /*00bc*/ 	.word	0x00001c60


	//   ....[8]....
        /*00c0*/ 	.word	0x000029b0


	//   ....[9]....
        /*00c4*/ 	.word	0x00002bc0


	//   ....[10]....
        /*00c8*/ 	.word	0x00002bf0


	//   ....[11]....
        /*00cc*/ 	.word	0x00003680


	//   ....[12]....
        /*00d0*/ 	.word	0x000038b0


	//----- nvinfo : EIATTR_VRC_CTA_INIT_COUNT
	.align		4
.L_43:
        /*00d4*/ 	.byte	0x02, 0x4a
        /*00d6*/ 	.byte	0x80
	.zero		1


	//----- nvinfo : EIATTR_SYSCALL_OFFSETS
	.align		4
        /*00d8*/ 	.byte	0x04, 0x46
        /*00da*/ 	.short	(.L_45 - .L_44)


	//   ....[0]....
.L_44:
        /*00dc*/ 	.word	0x00004f20


	//   ....[1]....
        /*00e0*/ 	.word	0x00005060


	//   ....[2]....
        /*00e4*/ 	.word	0x00005860


	//   ....[3]....
        /*00e8*/ 	.word	0x00006600


	//----- nvinfo : EIATTR_MBARRIER_INSTR_OFFSETS
	.align		4
.L_45:
        /*00ec*/ 	.byte	0x04, 0x39
        /*00ee*/ 	.short	(.L_47 - .L_46)


	//   ....[0]....
.L_46:
        /*00f0*/ 	.word	0x000005b0
        /*00f4*/ 	.word	0x000000ff
        /*00f8*/ 	.word	0x00000000
        /*00fc*/ 	.short	0x0100
        /*00fe*/ 	.byte	0x05
	.zero		1


	//   ....[1]....
        /*0100*/ 	.word	0x000005c0
        /*0104*/ 	.word	0x000000ff
        /*0108*/ 	.word	0x00000018
        /*010c*/ 	.short	0x0100
        /*010e*/ 	.byte	0x05
	.zero		1


	//   ....[2]....
        /*0110*/ 	.word	0x000005d0
        /*0114*/ 	.word	0x000000ff
        /*0118*/ 	.word	0x00000008
        /*011c*/ 	.short	0x0100
        /*011e*/ 	.byte	0x05
	.zero		1


	//   ....[3]....
        /*0120*/ 	.word	0x000005e0
        /*0124*/ 	.word	0x000000ff
        /*0128*/ 	.word	0x00000020
        /*012c*/ 	.short	0x0100
        /*012e*/ 	.byte	0x05
	.zero		1


	//   ....[4]....
        /*0130*/ 	.word	0x000005f0
        /*0134*/ 	.word	0x000000ff
        /*0138*/ 	.word	0x00000010
        /*013c*/ 	.short	0x0100
        /*013e*/ 	.byte	0x05
	.zero		1


	//   ....[5]....
        /*0140*/ 	.word	0x00000600
        /*0144*/ 	.word	0x000000ff
        /*0148*/ 	.word	0x00000028
        /*014c*/ 	.short	0x0100
        /*014e*/ 	.byte	0x05
	.zero		1


	//   ....[6]....
        /*0150*/ 	.word	0x00000730
        /*0154*/ 	.word	0x000000ff
        /*0158*/ 	.word	0x00000030
        /*015c*/ 	.short	0x0100
        /*015e*/ 	.byte	0x07
	.zero		1


	//   ....[7]....
        /*0160*/ 	.word	0x00000740
        /*0164*/ 	.word	0x000000ff
        /*0168*/ 	.word	0x00000040
        /*016c*/ 	.short	0x0100
        /*016e*/ 	.byte	0x07
	.zero		1


	//   ....[8]....
        /*0170*/ 	.word	0x00000750
        /*0174*/ 	.word	0x000000ff
        /*0178*/ 	.word	0x00000038
        /*017c*/ 	.short	0x0100
        /*017e*/ 	.byte	0x07
	.zero		1


	//   ....[9]....
        /*0180*/ 	.word	0x00000760
        /*0184*/ 	.word	0x000000ff
        /*0188*/ 	.word	0x00000048
        /*018c*/ 	.short	0x0100
        /*018e*/ 	.byte	0x07
	.zero		1


	//   ....[10]....
        /*0190*/ 	.word	0x00000850
        /*0194*/ 	.word	0x000000ff
        /*0198*/ 	.word	0x00000050
        /*019c*/ 	.short	0x0100
        /*019e*/ 	.byte	0x05
	.zero		1


	//   ....[11]....
        /*01a0*/ 	.word	0x00000860
        /*01a4*/ 	.word	0x000000ff
        /*01a8*/ 	.word	0x00000058
        /*01ac*/ 	.short	0x0100
        /*01ae*/ 	.byte	0x05
	.zero		1


	//   ....[12]....
        /*01b0*/ 	.word	0x000009a0
        /*01b4*/ 	.word	0x000000ff
        /*01b8*/ 	.word	0x00000060
        /*01bc*/ 	.short	0x0100
        /*01be*/ 	.byte	0x05
	.zero		1


	//   ....[13]....
        /*01c0*/ 	.word	0x000009b0
        /*01c4*/ 	.word	0x000000ff
        /*01c8*/ 	.word	0x00000070
        /*01cc*/ 	.short	0x0100
        /*01ce*/ 	.byte	0x05
	.zero		1


	//   ....[14]....
        /*01d0*/ 	.word	0x000009c0
        /*01d4*/ 	.word	0x000000ff
        /*01d8*/ 	.word	0x00000068
        /*01dc*/ 	.short	0x0100
        /*01de*/ 	.byte	0x05
	.zero		1


	//   ....[15]....
        /*01e0*/ 	.word	0x000009d0
        /*01e4*/ 	.word	0x000000ff
        /*01e8*/ 	.word	0x00000078
        /*01ec*/ 	.short	0x0100
        /*01ee*/ 	.byte	0x05
	.zero		1


	//   ....[16]....
        /*01f0*/ 	.word	0x00000b00
        /*01f4*/ 	.word	0x000000ff
        /*01f8*/ 	.word	0x00000080
        /*01fc*/ 	.short	0x0100
        /*01fe*/ 	.byte	0x07
	.zero		1


	//   ....[17]....
        /*0200*/ 	.word	0x00000b10
        /*0204*/ 	.word	0x000000ff
        /*0208*/ 	.word	0x000000a0
        /*020c*/ 	.short	0x0100
        /*020e*/ 	.byte	0x07
	.zero		1


	//   ....[18]....
        /*0210*/ 	.word	0x00000b20
        /*0214*/ 	.word	0x000000ff
        /*0218*/ 	.word	0x00000088
        /*021c*/ 	.short	0x0100
        /*021e*/ 	.byte	0x07
	.zero		1


	//   ....[19]....
        /*0220*/ 	.word	0x00000b30
        /*0224*/ 	.word	0x000000ff
        /*0228*/ 	.word	0x000000a8
        /*022c*/ 	.short	0x0100
        /*022e*/ 	.byte	0x07
	.zero		1


	//   ....[20]....
        /*0230*/ 	.word	0x00000b40
        /*0234*/ 	.word	0x000000ff
        /*0238*/ 	.word	0x00000090
        /*023c*/ 	.short	0x0100
        /*023e*/ 	.byte	0x07
	.zero		1


	//   ....[21]....
        /*0240*/ 	.word	0x00000b50
        /*0244*/ 	.word	0x000000ff
        /*0248*/ 	.word	0x000000b0
        /*024c*/ 	.short	0x0100
        /*024e*/ 	.byte	0x07
	.zero		1


	//   ....[22]....
        /*0250*/ 	.word	0x00000b60
        /*0254*/ 	.word	0x000000ff
        /*0258*/ 	.word	0x00000098
        /*025c*/ 	.short	0x0100
        /*025e*/ 	.byte	0x07
	.zero		1


	//   ....[23]....
        /*0260*/ 	.word	0x00000b70
        /*0264*/ 	.word	0x000000ff
        /*0268*/ 	.word	0x000000b8
        /*026c*/ 	.short	0x0100
        /*026e*/ 	.byte	0x07
	.zero		1


	//   ....[24]....
        /*0270*/ 	.word	0x00000c60
        /*0274*/ 	.word	0x000000ff
        /*0278*/ 	.word	0x000000c0
        /*027c*/ 	.short	0x0100
        /*027e*/ 	.byte	0x05
	.zero		1


	//   ....[25]....
        /*0280*/ 	.word	0x00000c70
        /*0284*/ 	.word	0x000000ff
        /*0288*/ 	.word	0x000000d0
        /*028c*/ 	.short	0x0100
        /*028e*/ 	.byte	0x05
	.zero		1


	//   ....[26]....
        /*0290*/ 	.word	0x00000c80
        /*0294*/ 	.word	0x000000ff
        /*0298*/ 	.word	0x000000c8
        /*029c*/ 	.short	0x0100
        /*029e*/ 	.byte	0x05
	.zero		1


	//   ....[27]....
        /*02a0*/ 	.word	0x00000c90
        /*02a4*/ 	.word	0x000000ff
        /*02a8*/ 	.word	0x000000d8
        /*02ac*/ 	.short	0x0100
        /*02ae*/ 	.byte	0x05
	.zero		1


	//   ....[28]....
        /*02b0*/ 	.word	0x00001560
        /*02b4*/ 	.word	0x00000003
        /*02b8*/ 	.word	0x000000d0
        /*02bc*/ 	.short	0x010a
        /*02be*/ 	.byte	0xff
	.zero		1


	//   ....[29]....
        /*02c0*/ 	.word	0x00001590
        /*02c4*/ 	.word	0x00000003
        /*02c8*/ 	.word	0x000000c0
        /*02cc*/ 	.short	0x0101
        /*02ce*/ 	.byte	0xff
	.zero		1


	//   ....[30]....
        /*02d0*/ 	.word	0x00001660
        /*02d4*/ 	.word	0x000000ff
        /*02d8*/ 	.word	0x00000018
        /*02dc*/ 	.short	0x010a
        /*02de*/ 	.byte	0x08
	.zero		1


	//   ....[31]....
        /*02e0*/ 	.word	0x00001700
        /*02e4*/ 	.word	0x000000ff
        /*02e8*/ 	.word	0x00000018
        /*02ec*/ 	.short	0x010a
        /*02ee*/ 	.byte	0x21
	.zero		1


	//   ....[32]....
        /*02f0*/ 	.word	0x00001850
        /*02f4*/ 	.word	0x000000ff
        /*02f8*/ 	.word	0x00000018
        /*02fc*/ 	.short	0x010a
        /*02fe*/ 	.byte	0x08
	.zero		1


	//   ....[33]....
        /*0300*/ 	.word	0x00001960
        /*0304*/ 	.word	0x000000ff
        /*0308*/ 	.word	0x00000058
        /*030c*/ 	.short	0x0101
        /*030e*/ 	.byte	0x04
	.zero		1


	//   ....[34]....
        /*0310*/ 	.word	0x00001980
        /*0314*/ 	.word	0x000000ff
        /*0318*/ 	.word	0x00000018
        /*031c*/ 	.short	0x010a
        /*031e*/ 	.byte	0x08
	.zero		1


	//   ....[35]....
        /*0320*/ 	.word	0x00001a00
        /*0324*/ 	.word	0x000000ff
        /*0328*/ 	.word	0x00000018
        /*032c*/ 	.short	0x010a
        /*032e*/ 	.byte	0x11
	.zero		1


	//   ....[36]....
        /*0330*/ 	.word	0x00001b50
        /*0334*/ 	.word	0x000000ff
        /*0338*/ 	.word	0x00000018
        /*033c*/ 	.short	0x010a
        /*033e*/ 	.byte	0x08
	.zero		1


	//   ....[37]....
        /*0340*/ 	.word	0x00001c90
        /*0344*/ 	.word	0x00000002
        /*0348*/ 	.word	0x00000060
        /*034c*/ 	.short	0x010a
        /*034e*/ 	.byte	0xff
	.zero		1


	//   ....[38]....
        /*0350*/ 	.word	0x00001d50
        /*0354*/ 	.word	0x00000002
        /*0358*/ 	.word	0x00000000
        /*035c*/ 	.short	0x0101
        /*035e*/ 	.byte	0xff
	.zero		1


	//   ....[39]....
        /*0360*/ 	.word	0x000022b0
        /*0364*/ 	.word	0x000000ff
        /*0368*/ 	.word	0x00000000
        /*036c*/ 	.short	0x010a
        /*036e*/ 	.byte	0x05
	.zero		1


	//   ....[40]....
        /*0370*/ 	.word	0x00002340
        /*0374*/ 	.word	0x000000ff
        /*0378*/ 	.word	0x00000000
        /*037c*/ 	.short	0x010a
        /*037e*/ 	.byte	0x05
	.zero		1


	//   ....[41]....
        /*0380*/ 	.word	0x000023e0
        /*0384*/ 	.word	0x00000000
        /*0388*/ 	.word	0x00000000
        /*038c*/ 	.short	0x010a
        /*038e*/ 	.byte	0xff
	.zero		1


	//   ....[42]....
        /*0390*/ 	.word	0x00002500
        /*0394*/ 	.word	0x00000000
        /*0398*/ 	.word	0x000000c0
        /*039c*/ 	.short	0x010a
        /*039e*/ 	.byte	0xff
	.zero		1


	//   ....[43]....
        /*03a0*/ 	.word	0x00002560
        /*03a4*/ 	.word	0x00000004
        /*03a8*/ 	.word	0x00000000
        /*03ac*/ 	.short	0x0101
        /*03ae*/ 	.byte	0xff
	.zero		1


	//   ....[44]....
        /*03b0*/ 	.word	0x00002580
        /*03b4*/ 	.word	0x000000ff
        /*03b8*/ 	.word	0x00000070
        /*03bc*/ 	.short	0x010a
        /*03be*/ 	.byte	0x05
	.zero		1


	//   ....[45]....
        /*03c0*/ 	.word	0x000026a0
        /*03c4*/ 	.word	0x00000000
        /*03c8*/ 	.word	0x00000060
        /*03cc*/ 	.short	0x010a
        /*03ce*/ 	.byte	0xff
	.zero		1


	//   ....[46]....
        /*03d0*/ 	.word	0x000027b0
        /*03d4*/ 	.word	0x00000000
        /*03d8*/ 	.word	0x00000000
        /*03dc*/ 	.short	0x0101
        /*03de*/ 	.byte	0xff
	.zero		1


	//   ....[47]....
        /*03e0*/ 	.word	0x00002840
        /*03e4*/ 	.word	0x000000ff
        /*03e8*/ 	.word	0x00000070
        /*03ec*/ 	.short	0x0106
        /*03ee*/ 	.byte	0x05
	.zero		1


	//   ....[48]....
        /*03f0*/ 	.word	0x00002860
        /*03f4*/ 	.word	0x000000ff
        /*03f8*/ 	.word	0x00000070
        /*03fc*/ 	.short	0x010a
        /*03fe*/ 	.byte	0x05
	.zero		1


	//   ....[49]....
        /*0400*/ 	.word	0x000028f0
        /*0404*/ 	.word	0x000000ff
        /*0408*/ 	.word	0x00000070
        /*040c*/ 	.short	0x0106
        /*040e*/ 	.byte	0x04
	.zero		1


	//   ....[50]....
        /*0410*/ 	.word	0x00002930
        /*0414*/ 	.word	0x00000000
        /*0418*/ 	.word	0x00000070
        /*041c*/ 	.short	0x010a
        /*041e*/ 	.byte	0xff
	.zero		1


	//   ....[51]....
        /*0420*/ 	.word	0x00002e70
        /*0424*/ 	.word	0x00000000
        /*0428*/ 	.word	0x00000060
        /*042c*/ 	.short	0x010a
        /*042e*/ 	.byte	0xff
	.zero		1


	//   ....[52]....
        /*0430*/ 	.word	0x00002f70
        /*0434*/ 	.word	0x00000003
        /*0438*/ 	.word	0x00000000
        /*043c*/ 	.short	0x0101
        /*043e*/ 	.byte	0xff
	.zero		1


	//   ....[53]....
        /*0440*/ 	.word	0x00002f80
        /*0444*/ 	.word	0x000000ff
        /*0448*/ 	.word	0x00000000
        /*044c*/ 	.short	0x010a
        /*044e*/ 	.byte	0x06
	.zero		1


	//   ....[54]....
        /*0450*/ 	.word	0x00003000
        /*0454*/ 	.word	0x000000ff
        /*0458*/ 	.word	0x000000a0
        /*045c*/ 	.short	0x010a
        /*045e*/ 	.byte	0x07
	.zero		1


	//   ....[55]....
        /*0460*/ 	.word	0x000030e0
        /*0464*/ 	.word	0x000000ff
        /*0468*/ 	.word	0x00000000
        /*046c*/ 	.short	0x010a
        /*046e*/ 	.byte	0x06
	.zero		1


	//   ....[56]....
        /*0470*/ 	.word	0x00003210
        /*0474*/ 	.word	0x000000ff
        /*0478*/ 	.word	0x00000000
        /*047c*/ 	.short	0x010a
        /*047e*/ 	.byte	0x1a
	.zero		1


	//   ....[57]....
        /*0480*/ 	.word	0x000034b0
        /*0484*/ 	.word	0x000000ff
        /*0488*/ 	.word	0x00000000
        /*048c*/ 	.short	0x010a
        /*048e*/ 	.byte	0x06
	.zero		1


	//   ....[58]....
        /*0490*/ 	.word	0x00003540
        /*0494*/ 	.word	0x000000ff
        /*0498*/ 	.word	0x00000000
        /*049c*/ 	.short	0x010a
        /*049e*/ 	.byte	0x06
	.zero		1


	//   ....[59]....
        /*04a0*/ 	.word	0x000035d0
        /*04a4*/ 	.word	0x000000ff
        /*04a8*/ 	.word	0x00000000
        /*04ac*/ 	.short	0x010a
        /*04ae*/ 	.byte	0x06
	.zero		1


	//   ....[60]....
        /*04b0*/ 	.word	0x00003660
        /*04b4*/ 	.word	0x000000ff
        /*04b8*/ 	.word	0x00000000
        /*04bc*/ 	.short	0x010a
        /*04be*/ 	.byte	0x07
	.zero		1


	//   ....[61]....
        /*04c0*/ 	.word	0x00003ac0
        /*04c4*/ 	.word	0x00000000
        /*04c8*/ 	.word	0x00000060
        /*04cc*/ 	.short	0x010a
        /*04ce*/ 	.byte	0xff
	.zero		1


	//   ....[62]....
        /*04d0*/ 	.word	0x00003b80
        /*04d4*/ 	.word	0x00000000
        /*04d8*/ 	.word	0x00000000
        /*04dc*/ 	.short	0x0101
        /*04de*/ 	.byte	0xff
	.zero		1


	//   ....[63]....
        /*04e0*/ 	.word	0x00003ea0
        /*04e4*/ 	.word	0x000000ff
        /*04e8*/ 	.word	0x00000058
        /*04ec*/ 	.short	0x010a
        /*04ee*/ 	.byte	0x07
	.zero		1


	//   ....[64]....
        /*04f0*/ 	.word	0x00004090
        /*04f4*/ 	.word	0x000000ff
        /*04f8*/ 	.word	0x00000040
        /*04fc*/ 	.short	0x010a
        /*04fe*/ 	.byte	0x07
	.zero		1


	//   ....[65]....
        /*0500*/ 	.word	0x00004260
        /*0504*/ 	.word	0x000000ff
        /*0508*/ 	.word	0x00000030
        /*050c*/ 	.short	0x010b
        /*050e*/ 	.byte	0x07
	.zero		1


	//   ....[66]....
        /*0510*/ 	.word	0x000042d0
        /*0514*/ 	.word	0x000000ff
        /*0518*/ 	.word	0x00000000
        /*051c*/ 	.short	0x0101
        /*051e*/ 	.byte	0x08
	.zero		1


	//   ....[67]....
        /*0520*/ 	.word	0x00004300
        /*0524*/ 	.word	0x000000ff
        /*0528*/ 	.word	0x00000048
        /*052c*/ 	.short	0x010a
        /*052e*/ 	.byte	0x07
	.zero		1


	//   ....[68]....
        /*0530*/ 	.word	0x00004510
        /*0534*/ 	.word	0x000000ff
        /*0538*/ 	.word	0x00000038
        /*053c*/ 	.short	0x010b
        /*053e*/ 	.byte	0x07
	.zero		1


	//   ....[69]....
        /*0540*/ 	.word	0x00004530
        /*0544*/ 	.word	0x000000ff
        /*0548*/ 	.word	0x00000000
        /*054c*/ 	.short	0x0101
        /*054e*/ 	.byte	0x0d
	.zero		1


	//   ....[70]....
        /*0550*/ 	.word	0x00004560
        /*0554*/ 	.word	0x000000ff
        /*0558*/ 	.word	0x00000040
        /*055c*/ 	.short	0x010a
        /*055e*/ 	.byte	0x07
	.zero		1


	//   ....[71]....
        /*0560*/ 	.word	0x000045a0
        /*0564*/ 	.word	0x00000000
        /*0568*/ 	.word	0x00000048
        /*056c*/ 	.short	0x010a
        /*056e*/ 	.byte	0xff
	.zero		1


	//   ....[72]....
        /*0570*/ 	.word	0x000048f0
        /*0574*/ 	.word	0x00000000
        /*0578*/ 	.word	0x00000060
        /*057c*/ 	.short	0x010a
        /*057e*/ 	.byte	0xff
	.zero		1


	//   ....[73]....
        /*0580*/ 	.word	0x00004a00
        /*0584*/ 	.word	0x00000000
        /*0588*/ 	.word	0x00000000
        /*058c*/ 	.short	0x0101
        /*058e*/ 	.byte	0xff
	.zero		1


	//   ....[74]....
        /*0590*/ 	.word	0x00005450
        /*0594*/ 	.word	0x00000000
        /*0598*/ 	.word	0x00000030
        /*059c*/ 	.short	0x010a
        /*059e*/ 	.byte	0xff
	.zero		1


	//   ....[75]....
        /*05a0*/ 	.word	0x000054c0
        /*05a4*/ 	.word	0x0000006c
        /*05a8*/ 	.word	0x00000080
        /*05ac*/ 	.short	0x010a
        /*05ae*/ 	.byte	0xff
	.zero		1


	//   ....[76]....
        /*05b0*/ 	.word	0x000055a0
        /*05b4*/ 	.word	0x00000000
        /*05b8*/ 	.word	0x00000030
        /*05bc*/ 	.short	0x010a
        /*05be*/ 	.byte	0xff
	.zero		1


	//   ....[77]....
        /*05c0*/ 	.word	0x000056c0
        /*05c4*/ 	.word	0x00000000
        /*05c8*/ 	.word	0x00000000
        /*05cc*/ 	.short	0x0101
        /*05ce*/ 	.byte	0xff
	.zero		1


	//   ....[78]....
        /*05d0*/ 	.word	0x00005740
        /*05d4*/ 	.word	0x0000006c
        /*05d8*/ 	.word	0x00000080
        /*05dc*/ 	.short	0x010a
        /*05de*/ 	.byte	0xff
	.zero		1


	//   ....[79]....
        /*05e0*/ 	.word	0x000062b0
        /*05e4*/ 	.word	0x0000004b
        /*05e8*/ 	.word	0x00000030
        /*05ec*/ 	.short	0x010a
        /*05ee*/ 	.byte	0xff
	.zero		1


	//   ....[80]....
        /*05f0*/ 	.word	0x00006360
        /*05f4*/ 	.word	0x0000004b
        /*05f8*/ 	.word	0x00000030
        /*05fc*/ 	.short	0x010a
        /*05fe*/ 	.byte	0xff
	.zero		1


	//   ....[81]....
        /*0600*/ 	.word	0x00006480
        /*0604*/ 	.word	0x00000000
        /*0608*/ 	.word	0x00000000
        /*060c*/ 	.short	0x0101
        /*060e*/ 	.byte	0xff
	.zero		1


	//   ....[82]....
        /*0610*/ 	.word	0x00006830
        /*0614*/ 	.word	0x000000ff
        /*0618*/ 	.word	0x00000000
        /*061c*/ 	.short	0x0101
        /*061e*/ 	.byte	0x05
	.zero		1


	//   ....[83]....
        /*0620*/ 	.word	0x00007170
        /*0624*/ 	.word	0x00000003
        /*0628*/ 	.word	0x000000d0
        /*062c*/ 	.short	0x010a
        /*062e*/ 	.byte	0xff
	.zero		1


	//   ....[84]....
        /*0630*/ 	.word	0x000071d0
        /*0634*/ 	.word	0x00000002
        /*0638*/ 	.word	0x00000018
        /*063c*/ 	.short	0x010a
        /*063e*/ 	.byte	0xff
	.zero		1


	//   ....[85]....
        /*0640*/ 	.word	0x00007230
        /*0644*/ 	.word	0x00000002
        /*0648*/ 	.word	0x00000018
        /*064c*/ 	.short	0x010a
        /*064e*/ 	.byte	0xff
	.zero		1


	//   ....[86]....
        /*0650*/ 	.word	0x00007280
        /*0654*/ 	.word	0x00000002
        /*0658*/ 	.word	0x00000060
        /*065c*/ 	.short	0x010a
        /*065e*/ 	.byte	0xff
	.zero		1


	//   ....[87]....
        /*0660*/ 	.word	0x000072e0
        /*0664*/ 	.word	0x00000000
        /*0668*/ 	.word	0x00000000
        /*066c*/ 	.short	0x010a
        /*066e*/ 	.byte	0xff
	.zero		1


	//   ....[88]....
        /*0670*/ 	.word	0x00007340
        /*0674*/ 	.word	0x00000000
        /*0678*/ 	.word	0x00000000
        /*067c*/ 	.short	0x010a
        /*067e*/ 	.byte	0xff
	.zero		1


	//   ....[89]....
        /*0680*/ 	.word	0x00007390
        /*0684*/ 	.word	0x00000000
        /*0688*/ 	.word	0x000000c0
        /*068c*/ 	.short	0x010a
        /*068e*/ 	.byte	0xff
	.zero		1


	//   ....[90]....
        /*0690*/ 	.word	0x000073f0
        /*0694*/ 	.word	0x00000000
        /*0698*/ 	.word	0x00000070
        /*069c*/ 	.short	0x010a
        /*069e*/ 	.byte	0xff
	.zero		1


	//   ....[91]....
        /*06a0*/ 	.word	0x00007440
        /*06a4*/ 	.word	0x00000000
        /*06a8*/ 	.word	0x00000060
        /*06ac*/ 	.short	0x010a
        /*06ae*/ 	.byte	0xff
	.zero		1


	//   ....[92]....
        /*06b0*/ 	.word	0x000074a0
        /*06b4*/ 	.word	0x00000000
        /*06b8*/ 	.word	0x00000070
        /*06bc*/ 	.short	0x010a
        /*06be*/ 	.byte	0xff
	.zero		1


	//   ....[93]....
        /*06c0*/ 	.word	0x000074f0
        /*06c4*/ 	.word	0x00000000
        /*06c8*/ 	.word	0x00000060
        /*06cc*/ 	.short	0x010a
        /*06ce*/ 	.byte	0xff
	.zero		1


	//   ....[94]....
        /*06d0*/ 	.word	0x00007550
        /*06d4*/ 	.word	0x00000003
        /*06d8*/ 	.word	0x000000a0
        /*06dc*/ 	.short	0x010a
        /*06de*/ 	.byte	0xff
	.zero		1


	//   ....[95]....
        /*06e0*/ 	.word	0x000075b0
        /*06e4*/ 	.word	0x00000000
        /*06e8*/ 	.word	0x00000000
        /*06ec*/ 	.short	0x010a
        /*06ee*/ 	.byte	0xff
	.zero		1


	//   ....[96]....
        /*06f0*/ 	.word	0x00007610
        /*06f4*/ 	.word	0x00000000
        /*06f8*/ 	.word	0x00000000
        /*06fc*/ 	.short	0x010a
        /*06fe*/ 	.byte	0xff
	.zero		1


	//   ....[97]....
        /*0700*/ 	.word	0x00007670
        /*0704*/ 	.word	0x00000000
        /*0708*/ 	.word	0x00000000
        /*070c*/ 	.short	0x010a
        /*070e*/ 	.byte	0xff
	.zero		1


	//   ....[98]....
        /*0710*/ 	.word	0x000076d0
        /*0714*/ 	.word	0x00000000
        /*0718*/ 	.word	0x00000000
        /*071c*/ 	.short	0x010a
        /*071e*/ 	.byte	0xff
	.zero		1


	//   ....[99]....
        /*0720*/ 	.word	0x00007730
        /*0724*/ 	.word	0x00000000
        /*0728*/ 	.word	0x00000000
        /*072c*/ 	.short	0x010a
        /*072e*/ 	.byte	0xff
	.zero		1


	//   ....[100]....
        /*0730*/ 	.word	0x00007780
        /*0734*/ 	.word	0x00000000
        /*0738*/ 	.word	0x00000060
        /*073c*/ 	.short	0x010a
        /*073e*/ 	.byte	0xff
	.zero		1


	//   ....[101]....
        /*0740*/ 	.word	0x000077e0
        /*0744*/ 	.word	0x00000000
        /*0748*/ 	.word	0x00000058
        /*074c*/ 	.short	0x010a
        /*074e*/ 	.byte	0xff
	.zero		1


	//   ....[102]....
        /*0750*/ 	.word	0x00007840
        /*0754*/ 	.word	0x00000003
        /*0758*/ 	.word	0x00000040
        /*075c*/ 	.short	0x010a
        /*075e*/ 	.byte	0xff
	.zero		1


	//   ....[103]....
        /*0760*/ 	.word	0x000078a0
        /*0764*/ 	.word	0x00000003
        /*0768*/ 	.word	0x00000048
        /*076c*/ 	.short	0x010a
        /*076e*/ 	.byte	0xff
	.zero		1


	//   ....[104]....
        /*0770*/ 	.word	0x00007900
        /*0774*/ 	.word	0x00000000
        /*0778*/ 	.word	0x00000040
        /*077c*/ 	.short	0x010a
        /*077e*/ 	.byte	0xff
	.zero		1


	//   ....[105]....
        /*0780*/ 	.word	0x00007950
        /*0784*/ 	.word	0x00000000
        /*0788*/ 	.word	0x00000060
        /*078c*/ 	.short	0x010a
        /*078e*/ 	.byte	0xff
	.zero		1


	//   ....[106]....
        /*0790*/ 	.word	0x000079a0
        /*0794*/ 	.word	0x00000000
        /*0798*/ 	.word	0x00000030
        /*079c*/ 	.short	0x010a
        /*079e*/ 	.byte	0xff
	.zero		1


	//   ....[107]....
        /*07a0*/ 	.word	0x000079f0
        /*07a4*/ 	.word	0x0000006c
        /*07a8*/ 	.word	0x00000080
        /*07ac*/ 	.short	0x010a
        /*07ae*/ 	.byte	0xff
	.zero		1


	//   ....[108]....
        /*07b0*/ 	.word	0x00007a40
        /*07b4*/ 	.word	0x0000004b
        /*07b8*/ 	.word	0x00000030
        /*07bc*/ 	.short	0x010a
        /*07be*/ 	.byte	0xff
	.zero		1


	//----- nvinfo : EIATTR_NUM_MBARRIERS
	.align		4
.L_47:
        /*07c0*/ 	.byte	0x03, 0x38
        /*07c2*/ 	.short	0x001c


	//----- nvinfo : EIATTR_EXIT_INSTR_OFFSETS
	.align		4
        /*07c4*/ 	.byte	0x04, 0x1c
        /*07c6*/ 	.short	(.L_49 - .L_48)


	//   ....[0]....
.L_48:
        /*07c8*/ 	.word	0x00002410


	//   ....[1]....
        /*07cc*/ 	.word	0x00002900


	//   ....[2]....
        /*07d0*/ 	.word	0x00002960


	//   ....[3]....
        /*07d4*/ 	.word	0x000038c0


	//   ....[4]....
        /*07d8*/ 	.word	0x000045d0


	//   ....[5]....
        /*07dc*/ 	.word	0x00004610


	//   ....[6]....
        /*07e0*/ 	.word	0x00007160


	//----- nvinfo : EIATTR_MAX_THREADS
	.align		4
.L_49:
        /*07e4*/ 	.byte	0x04, 0x05
        /*07e6*/ 	.short	(.L_51 - .L_50)
.L_50:
        /*07e8*/ 	.word	0x00000100
        /*07ec*/ 	.word	0x00000001
        /*07f0*/ 	.word	0x00000001


	//----- nvinfo : EIATTR_CRS_STACK_SIZE
	.align		4
.L_51:
        /*07f4*/ 	.byte	0x04, 0x1e
        /*07f6*/ 	.short	(.L_53 - .L_52)
.L_52:
        /*07f8*/ 	.word	0x00000000


	//----- nvinfo : EIATTR_CBANK_PARAM_SIZE
	.align		4
.L_53:
        /*07fc*/ 	.byte	0x03, 0x19
        /*07fe*/ 	.short	0x0800


	//----- nvinfo : EIATTR_PARAM_CBANK
	.align		4
        /*0800*/ 	.byte	0x04, 0x0a
        /*0802*/ 	.short	(.L_55 - .L_54)
	.align		4
.L_54:
        /*0804*/ 	.word	index@(.nv.constant0._ZN7cutlass13device_kernelINS_4gemm6kernel13GemmUniversalIN4cute5tupleIJiiiiEEENS1_10collective13CollectiveMmaINS1_35MainloopSm100TmaUmmaWarpSpecializedILi3ELi2ELi4ENS5_IJNS4_1CILi1EEESB_SB_EEEEENS5_IJNSA_ILi64EEENSA_ILi128EEESF_EEEaNS5_IJlSB_lEEEaSH_NS4_8TiledMMAINS4_8MMA_AtomIJNS4_15SM100_MMA_S8_SSIaaiLi64ELi128ELNS4_4UMMA5MajorE0ELSM_0ELNSL_8SaturateE0EEEEEENS4_6LayoutISC_NS5_IJNSA_ILi0EEESR_SR_EEEEENS5_IJNS4_10UnderscoreESU_SU_EEEEENS4_13SM90_TMA_LOADENS4_14ComposedLayoutINS4_7SwizzleILi3ELi4ELi3EEENS4_18smem_ptr_flag_bitsILi8EEENSQ_INS5_IJNSA_ILi8EEESF_EEENS5_IJSF_SB_EEEEEEEvNS4_8identityESX_S17_vS18_EENS_8epilogue10collective18CollectiveEpilogueINS1A_23Sm100TmaWarpSpecializedILi2ELi2ELi32ELb0ELb0EEEJSG_NS5_IJNSQ_ISE_SB_EES1F_EEEaSH_aSH_NS1A_6fusion15FusionCallbacksIS1E_NS1H_17LinearCombinationIaiaiLNS_15FloatRoundStyleE2EEESG_S1G_JEEENS4_5SM1004TMEM4LOAD26SM100_TMEM_LOAD_16dp32b32xESX_NSY_INSZ_ILi2ELi4ELi3EEES12_NSQ_INS5_IJS13_SE_EEENS5_IJSE_SB_EEEEEEENS4_39AutoVectorizingCopyWithAssumedAlignmentILi128EEENS4_14SM90_TMA_STOREES1V_S1X_S1X_EEEvvEEEEvNT_6ParamsE)
        /*0808*/ 	.short	0x0380
        /*080a*/ 	.short	0x0800


	//----- nvinfo : EIATTR_SW_WAR
	.align		4
.L_55:
        /*080c*/ 	.byte	0x04, 0x36
        /*080e*/ 	.short	(.L_57 - .L_56)
.L_56:
        /*0810*/ 	.word	0x00000008
.L_57:


//--------------------- .nv.callgraph             --------------------------
	.section	.nv.callgraph,"",@"SHT_CUDA_CALLGRAPH"
	.align	4
	.sectionentsize	8
	.align		4
        /*0000*/ 	.word	0x00000000
	.align		4
        /*0004*/ 	.word	0xffffffff
	.align		4
        /*0008*/ 	.word	index@(_ZN7cutlass13device_kernelINS_4gemm6kernel13GemmUniversalIN4cute5tupleIJiiiiEEENS1_10collective13CollectiveMmaINS1_35MainloopSm100TmaUmmaWarpSpecializedILi3ELi2ELi4ENS5_IJNS4_1CILi1EEESB_SB_EEEEENS5_IJNSA_ILi64EEENSA_ILi128EEESF_EEEaNS5_IJlSB_lEEEaSH_NS4_8TiledMMAINS4_8MMA_AtomIJNS4_15SM100_MMA_S8_SSIaaiLi64ELi128ELNS4_4UMMA5MajorE0ELSM_0ELNSL_8SaturateE0EEEEEENS4_6LayoutISC_NS5_IJNSA_ILi0EEESR_SR_EEEEENS5_IJNS4_10UnderscoreESU_SU_EEEEENS4_13SM90_TMA_LOADENS4_14ComposedLayoutINS4_7SwizzleILi3ELi4ELi3EEENS4_18smem_ptr_flag_bitsILi8EEENSQ_INS5_IJNSA_ILi8EEESF_EEENS5_IJSF_SB_EEEEEEEvNS4_8identityESX_S17_vS18_EENS_8epilogue10collective18CollectiveEpilogueINS1A_23Sm100TmaWarpSpecializedILi2ELi2ELi32ELb0ELb0EEEJSG_NS5_IJNSQ_ISE_SB_EES1F_EEEaSH_aSH_NS1A_6fusion15FusionCallbacksIS1E_NS1H_17LinearCombinationIaiaiLNS_15FloatRoundStyleE2EEESG_S1G_JEEENS4_5SM1004TMEM4LOAD26SM100_TMEM_LOAD_16dp32b32xESX_NSY_INSZ_ILi2ELi4ELi3EEES12_NSQ_INS5_IJS13_SE_EEENS5_IJSE_SB_EEEEEEENS4_39AutoVectorizingCopyWithAssumedAlignmentILi128EEENS4_14SM90_TMA_STOREES1V_S1X_S1X_EEEvvEEEEvNT_6ParamsE)
	.align		4
        /*000c*/ 	.word	index@(__assertfail)
	.align		4
        /*0010*/ 	.word	0x00000000
	.align		4
        /*0014*/ 	.word	0xfffffffe
	.align		4
        /*0018*/ 	.word	0x00000000
	.align		4
        /*001c*/ 	.word	0xfffffffd
	.align		4
        /*0020*/ 	.word	0x00000000
	.align		4
        /*0024*/ 	.word	0xfffffffc


//--------------------- .nv.constant4             --------------------------
	.section	.nv.constant4,"a",@progbits
	.align	8
	.align		8
.nv.constant4:
        /*0000*/ 	.dword	__assertfail
	.align		8
        /*0008*/ 	.dword	__unnamed_1
	.align		8
        /*0010*/ 	.dword	__unnamed_2
	.align		8
        /*0018*/ 	.dword	_ZN39_INTERNAL_d6c01694_4_k_cu_3d46571b_95104cuda3std3__45__cpo5beginE
	.align		8
        /*0020*/ 	.dword	_ZN39_INTERNAL_d6c01694_4_k_cu_3d46571b_95104cuda3std3__45__cpo3endE
	.align		8
        /*0028*/ 	.dword	_ZN39_INTERNAL_d6c01694_4_k_cu_3d46571b_95104cuda3std3__45__cpo6cbeginE
	.align		8
        /*0030*/ 	.dword	_ZN39_INTERNAL_d6c01694_4_k_cu_3d46571b_95104cuda3std3__45__cpo4cendE
	.align		8
        /*0038*/ 	.dword	_ZN39_INTERNAL_d6c01694_4_k_cu_3d46571b_95104cuda3std3__441_GLOBAL__N__d6c01694_4_k_cu_3d46571b_95106ignoreE
	.align		8
        /*0040*/ 	.dword	_ZN39_INTERNAL_d6c01694_4_k_cu_3d46571b_95104cuda3std3__419piecewise_constructE
	.align		8
        /*0048*/ 	.dword	_ZN39_INTERNAL_d6c01694_4_k_cu_3d46571b_95104cuda3std3__48in_placeE
	.align		8
        /*0050*/ 	.dword	_ZN39_INTERNAL_d6c01694_4_k_cu_3d46571b_95104cuda3std6ranges3__45__cpo4swapE
	.align		8
        /*0058*/ 	.dword	_ZN39_INTERNAL_d6c01694_4_k_cu_3d46571b_95104cuda3std6ranges3__45__cpo9iter_moveE
	.align		8
        /*0060*/ 	.dword	_ZN39_INTERNAL_d6c01694_4_k_cu_3d46571b_95104cute7productE
	.align		8
        /*0068*/ 	.dword	_ZN39_INTERNAL_d6c01694_4_k_cu_3d46571b_95104cute1_E
	.align		8
        /*0070*/ 	.dword	$str$25
	.align		8
        /*0078*/ 	.dword	$str$26
	.align		8
        /*0080*/ 	.dword	$str$27
	.align		8
        /*0088*/ 	.dword	$str$28


//--------------------- .text._ZN7cutlass13device_kernelINS_4gemm6kernel13GemmUniversalIN4cute5tupleIJiiiiEEENS1_10collective13CollectiveMmaINS1_35MainloopSm100TmaUmmaWarpSpecializedILi3ELi2ELi4ENS5_IJNS4_1CILi1EEESB_SB_EEEEENS5_IJNSA_ILi64EEENSA_ILi128EEESF_EEEaNS5_IJlSB_lEEEaSH_NS4_8TiledMMAINS4_8MMA_AtomIJNS4_15SM100_MMA_S8_SSIaaiLi64ELi128ELNS4_4UMMA5MajorE0ELSM_0ELNSL_8SaturateE0EEEEEENS4_6LayoutISC_NS5_IJNSA_ILi0EEESR_SR_EEEEENS5_IJNS4_10UnderscoreESU_SU_EEEEENS4_13SM90_TMA_LOADENS4_14ComposedLayoutINS4_7SwizzleILi3ELi4ELi3EEENS4_18smem_ptr_flag_bitsILi8EEENSQ_INS5_IJNSA_ILi8EEESF_EEENS5_IJSF_SB_EEEEEEEvNS4_8identityESX_S17_vS18_EENS_8epilogue10collective18CollectiveEpilogueINS1A_23Sm100TmaWarpSpecializedILi2ELi2ELi32ELb0ELb0EEEJSG_NS5_IJNSQ_ISE_SB_EES1F_EEEaSH_aSH_NS1A_6fusion15FusionCallbacksIS1E_NS1H_17LinearCombinationIaiaiLNS_15FloatRoundStyleE2EEESG_S1G_JEEENS4_5SM1004TMEM4LOAD26SM100_TMEM_LOAD_16dp32b32xESX_NSY_INSZ_ILi2ELi4ELi3EEES12_NSQ_INS5_IJS13_SE_EEENS5_IJSE_SB_EEEEEEENS4_39AutoVectorizingCopyWithAssumedAlignmentILi128EEENS4_14SM90_TMA_STOREES1V_S1X_S1X_EEEvvEEEEvNT_6ParamsE --------------------------
	.section	.text._ZN7cutlass13device_kernelINS_4gemm6kernel13GemmUniversalIN4cute5tupleIJiiiiEEENS1_10collective13CollectiveMmaINS1_35MainloopSm100TmaUmmaWarpSpecializedILi3ELi2ELi4ENS5_IJNS4_1CILi1EEESB_SB_EEEEENS5_IJNSA_ILi64EEENSA_ILi128EEESF_EEEaNS5_IJlSB_lEEEaSH_NS4_8TiledMMAINS4_8MMA_AtomIJNS4_15SM100_MMA_S8_SSIaaiLi64ELi128ELNS4_4UMMA5MajorE0ELSM_0ELNSL_8SaturateE0EEEEEENS4_6LayoutISC_NS5_IJNSA_ILi0EEESR_SR_EEEEENS5_IJNS4_10UnderscoreESU_SU_EEEEENS4_13SM90_TMA_LOADENS4_14ComposedLayoutINS4_7SwizzleILi3ELi4ELi3EEENS4_18smem_ptr_flag_bitsILi8EEENSQ_INS5_IJNSA_ILi8EEESF_EEENS5_IJSF_SB_EEEEEEEvNS4_8identityESX_S17_vS18_EENS_8epilogue10collective18CollectiveEpilogueINS1A_23Sm100TmaWarpSpecializedILi2ELi2ELi32ELb0ELb0EEEJSG_NS5_IJNSQ_ISE_SB_EES1F_EEEaSH_aSH_NS1A_6fusion15FusionCallbacksIS1E_NS1H_17LinearCombinationIaiaiLNS_15FloatRoundStyleE2EEESG_S1G_JEEENS4_5SM1004TMEM4LOAD26SM100_TMEM_LOAD_16dp32b32xESX_NSY_INSZ_ILi2ELi4ELi3EEES12_NSQ_INS5_IJS13_SE_EEENS5_IJSE_SB_EEEEEEENS4_39AutoVectorizingCopyWithAssumedAlignmentILi128EEENS4_14SM90_TMA_STOREES1V_S1X_S1X_EEEvvEEEEvNT_6ParamsE,"ax",@progbits
	.align	128
.text._ZN7cutlass13device_kernelINS_4gemm6kernel13GemmUniversalIN4cute5tupleIJiiiiEEENS1_10collective13CollectiveMmaINS1_35MainloopSm100TmaUmmaWarpSpecializedILi3ELi2ELi4ENS5_IJNS4_1CILi1EEESB_SB_EEEEENS5_IJNSA_ILi64EEENSA_ILi128EEESF_EEEaNS5_IJlSB_lEEEaSH_NS4_8TiledMMAINS4_8MMA_AtomIJNS4_15SM100_MMA_S8_SSIaaiLi64ELi128ELNS4_4UMMA5MajorE0ELSM_0ELNSL_8SaturateE0EEEEEENS4_6LayoutISC_NS5_IJNSA_ILi0EEESR_SR_EEEEENS5_IJNS4_10UnderscoreESU_SU_EEEEENS4_13SM90_TMA_LOADENS4_14ComposedLayoutINS4_7SwizzleILi3ELi4ELi3EEENS4_18smem_ptr_flag_bitsILi8EEENSQ_INS5_IJNSA_ILi8EEESF_EEENS5_IJSF_SB_EEEEEEEvNS4_8identityESX_S17_vS18_EENS_8epilogue10collective18CollectiveEpilogueINS1A_23Sm100TmaWarpSpecializedILi2ELi2ELi32ELb0ELb0EEEJSG_NS5_IJNSQ_ISE_SB_EES1F_EEEaSH_aSH_NS1A_6fusion15FusionCallbacksIS1E_NS1H_17LinearCombinationIaiaiLNS_15FloatRoundStyleE2EEESG_S1G_JEEENS4_5SM1004TMEM4LOAD26SM100_TMEM_LOAD_16dp32b32xESX_NSY_INSZ_ILi2ELi4ELi3EEES12_NSQ_INS5_IJS13_SE_EEENS5_IJSE_SB_EEEEEEENS4_39AutoVectorizingCopyWithAssumedAlignmentILi128EEENS4_14SM90_TMA_STOREES1V_S1X_S1X_EEEvvEEEEvNT_6ParamsE:
        .type           _ZN7cutlass13device_kernelINS_4gemm6kernel13GemmUniversalIN4cute5tupleIJiiiiEEENS1_10collective13CollectiveMmaINS1_35MainloopSm100TmaUmmaWarpSpecializedILi3ELi2ELi4ENS5_IJNS4_1CILi1EEESB_SB_EEEEENS5_IJNSA_ILi64EEENSA_ILi128EEESF_EEEaNS5_IJlSB_lEEEaSH_NS4_8TiledMMAINS4_8MMA_AtomIJNS4_15SM100_MMA_S8_SSIaaiLi64ELi128ELNS4_4UMMA5MajorE0ELSM_0ELNSL_8SaturateE0EEEEEENS4_6LayoutISC_NS5_IJNSA_ILi0EEESR_SR_EEEEENS5_IJNS4_10UnderscoreESU_SU_EEEEENS4_13SM90_TMA_LOADENS4_14ComposedLayoutINS4_7SwizzleILi3ELi4ELi3EEENS4_18smem_ptr_flag_bitsILi8EEENSQ_INS5_IJNSA_ILi8EEESF_EEENS5_IJSF_SB_EEEEEEEvNS4_8identityESX_S17_vS18_EENS_8epilogue10collective18CollectiveEpilogueINS1A_23Sm100TmaWarpSpecializedILi2ELi2ELi32ELb0ELb0EEEJSG_NS5_IJNSQ_ISE_SB_EES1F_EEEaSH_aSH_NS1A_6fusion15FusionCallbacksIS1E_NS1H_17LinearCombinationIaiaiLNS_15FloatRoundStyleE2EEESG_S1G_JEEENS4_5SM1004TMEM4LOAD26SM100_TMEM_LOAD_16dp32b32xESX_NSY_INSZ_ILi2ELi4ELi3EEES12_NSQ_INS5_IJS13_SE_EEENS5_IJSE_SB_EEEEEEENS4_39AutoVectorizingCopyWithAssumedAlignmentILi128EEENS4_14SM90_TMA_STOREES1V_S1X_S1X_EEEvvEEEEvNT_6ParamsE,@function
        .size           _ZN7cutlass13device_kernelINS_4gemm6kernel13GemmUniversalIN4cute5tupleIJiiiiEEENS1_10collective13CollectiveMmaINS1_35MainloopSm100TmaUmmaWarpSpecializedILi3ELi2ELi4ENS5_IJNS4_1CILi1EEESB_SB_EEEEENS5_IJNSA_ILi64EEENSA_ILi128EEESF_EEEaNS5_IJlSB_lEEEaSH_NS4_8TiledMMAINS4_8MMA_AtomIJNS4_15SM100_MMA_S8_SSIaaiLi64ELi128ELNS4_4UMMA5MajorE0ELSM_0ELNSL_8SaturateE0EEEEEENS4_6LayoutISC_NS5_IJNSA_ILi0EEESR_SR_EEEEENS5_IJNS4_10UnderscoreESU_SU_EEEEENS4_13SM90_TMA_LOADENS4_14ComposedLayoutINS4_7SwizzleILi3ELi4ELi3EEENS4_18smem_ptr_flag_bitsILi8EEENSQ_INS5_IJNSA_ILi8EEESF_EEENS5_IJSF_SB_EEEEEEEvNS4_8identityESX_S17_vS18_EENS_8epilogue10collective18CollectiveEpilogueINS1A_23Sm100TmaWarpSpecializedILi2ELi2ELi32ELb0ELb0EEEJSG_NS5_IJNSQ_ISE_SB_EES1F_EEEaSH_aSH_NS1A_6fusion15FusionCallbacksIS1E_NS1H_17LinearCombinationIaiaiLNS_15FloatRoundStyleE2EEESG_S1G_JEEENS4_5SM1004TMEM4LOAD26SM100_TMEM_LOAD_16dp32b32xESX_NSY_INSZ_ILi2ELi4ELi3EEES12_NSQ_INS5_IJS13_SE_EEENS5_IJSE_SB_EEEEEEENS4_39AutoVectorizingCopyWithAssumedAlignmentILi128EEENS4_14SM90_TMA_STOREES1V_S1X_S1X_EEEvvEEEEvNT_6ParamsE,(.L_x_139 - _ZN7cutlass13device_kernelINS_4gemm6kernel13GemmUniversalIN4cute5tupleIJiiiiEEENS1_10collective13CollectiveMmaINS1_35MainloopSm100TmaUmmaWarpSpecializedILi3ELi2ELi4ENS5_IJNS4_1CILi1EEESB_SB_EEEEENS5_IJNSA_ILi64EEENSA_ILi128EEESF_EEEaNS5_IJlSB_lEEEaSH_NS4_8TiledMMAINS4_8MMA_AtomIJNS4_15SM100_MMA_S8_SSIaaiLi64ELi128ELNS4_4UMMA5MajorE0ELSM_0ELNSL_8SaturateE0EEEEEENS4_6LayoutISC_NS5_IJNSA_ILi0EEESR_SR_EEEEENS5_IJNS4_10UnderscoreESU_SU_EEEEENS4_13SM90_TMA_LOADENS4_14ComposedLayoutINS4_7SwizzleILi3ELi4ELi3EEENS4_18smem_ptr_flag_bitsILi8EEENSQ_INS5_IJNSA_ILi8EEESF_EEENS5_IJSF_SB_EEEEEEEvNS4_8identityESX_S17_vS18_EENS_8epilogue10collective18CollectiveEpilogueINS1A_23Sm100TmaWarpSpecializedILi2ELi2ELi32ELb0ELb0EEEJSG_NS5_IJNSQ_ISE_SB_EES1F_EEEaSH_aSH_NS1A_6fusion15FusionCallbacksIS1E_NS1H_17LinearCombinationIaiaiLNS_15FloatRoundStyleE2EEESG_S1G_JEEENS4_5SM1004TMEM4LOAD26SM100_TMEM_LOAD_16dp32b32xESX_NSY_INSZ_ILi2ELi4ELi3EEES12_NSQ_INS5_IJS13_SE_EEENS5_IJSE_SB_EEEEEEENS4_39AutoVectorizingCopyWithAssumedAlignmentILi128EEENS4_14SM90_TMA_STOREES1V_S1X_S1X_EEEvvEEEEvNT_6ParamsE)
        .other          _ZN7cutlass13device_kernelINS_4gemm6kernel13GemmUniversalIN4cute5tupleIJiiiiEEENS1_10collective13CollectiveMmaINS1_35MainloopSm100TmaUmmaWarpSpecializedILi3ELi2ELi4ENS5_IJNS4_1CILi1EEESB_SB_EEEEENS5_IJNSA_ILi64EEENSA_ILi128EEESF_EEEaNS5_IJlSB_lEEEaSH_NS4_8TiledMMAINS4_8MMA_AtomIJNS4_15SM100_MMA_S8_SSIaaiLi64ELi128ELNS4_4UMMA5MajorE0ELSM_0ELNSL_8SaturateE0EEEEEENS4_6LayoutISC_NS5_IJNSA_ILi0EEESR_SR_EEEEENS5_IJNS4_10UnderscoreESU_SU_EEEEENS4_13SM90_TMA_LOADENS4_14ComposedLayoutINS4_7SwizzleILi3ELi4ELi3EEENS4_18smem_ptr_flag_bitsILi8EEENSQ_INS5_IJNSA_ILi8EEESF_EEENS5_IJSF_SB_EEEEEEEvNS4_8identityESX_S17_vS18_EENS_8epilogue10collective18CollectiveEpilogueINS1A_23Sm100TmaWarpSpecializedILi2ELi2ELi32ELb0ELb0EEEJSG_NS5_IJNSQ_ISE_SB_EES1F_EEEaSH_aSH_NS1A_6fusion15FusionCallbacksIS1E_NS1H_17LinearCombinationIaiaiLNS_15FloatRoundStyleE2EEESG_S1G_JEEENS4_5SM1004TMEM4LOAD26SM100_TMEM_LOAD_16dp32b32xESX_NSY_INSZ_ILi2ELi4ELi3EEES12_NSQ_INS5_IJS13_SE_EEENS5_IJSE_SB_EEEEEEENS4_39AutoVectorizingCopyWithAssumedAlignmentILi128EEENS4_14SM90_TMA_STOREES1V_S1X_S1X_EEEvvEEEEvNT_6ParamsE,@"STO_CUDA_ENTRY STV_DEFAULT"
_ZN7cutlass13device_kernelINS_4gemm6kernel13GemmUniversalIN4cute5tupleIJiiiiEEENS1_10collective13CollectiveMmaINS1_35MainloopSm100TmaUmmaWarpSpecializedILi3ELi2ELi4ENS5_IJNS4_1CILi1EEESB_SB_EEEEENS5_IJNSA_ILi64EEENSA_ILi128EEESF_EEEaNS5_IJlSB_lEEEaSH_NS4_8TiledMMAINS4_8MMA_AtomIJNS4_15SM100_MMA_S8_SSIaaiLi64ELi128ELNS4_4UMMA5MajorE0ELSM_0ELNSL_8SaturateE0EEEEEENS4_6LayoutISC_NS5_IJNSA_ILi0EEESR_SR_EEEEENS5_IJNS4_10UnderscoreESU_SU_EEEEENS4_13SM90_TMA_LOADENS4_14ComposedLayoutINS4_7SwizzleILi3ELi4ELi3EEENS4_18smem_ptr_flag_bitsILi8EEENSQ_INS5_IJNSA_ILi8EEESF_EEENS5_IJSF_SB_EEEEEEEvNS4_8identityESX_S17_vS18_EENS_8epilogue10collective18CollectiveEpilogueINS1A_23Sm100TmaWarpSpecializedILi2ELi2ELi32ELb0ELb0EEEJSG_NS5_IJNSQ_ISE_SB_EES1F_EEEaSH_aSH_NS1A_6fusion15FusionCallbacksIS1E_NS1H_17LinearCombinationIaiaiLNS_15FloatRoundStyleE2EEESG_S1G_JEEENS4_5SM1004TMEM4LOAD26SM100_TMEM_LOAD_16dp32b32xESX_NSY_INSZ_ILi2ELi4ELi3EEES12_NSQ_INS5_IJS13_SE_EEENS5_IJSE_SB_EEEEEEENS4_39AutoVectorizingCopyWithAssumedAlignmentILi128EEENS4_14SM90_TMA_STOREES1V_S1X_S1X_EEEvvEEEEvNT_6ParamsE:
[----:B------:R-:W1:Y:S01]  /*0000*/  LDC R1, c[0x0][0x37c] ;  /* 0x0000df00ff017b82 */ /* 0x000e620000000800 */
[----:B------:R-:W2:Y:S01]  /*0010*/  S2R R103, SR_TID.X ;  /* 0x0000000000677919 */ /* 0x000ea20000002100 */
[----:B------:R-:W3:Y:S01]  /*0020*/  LDCU.64 UR4, c[0x0][0x890] ;  /* 0x00011200ff0477ac */ /* 0x000ee20008000a00 */
[----:B------:R-:W-:Y:S02]  /*0030*/  PRMT R91, RZ, 0x7610, R91 ;  /* 0x00007610ff5b7816 */ /* 0x000fe4000000005b */
[----:B------:R-:W-:Y:S01]  /*0040*/  ELECT P5, URZ, PT ;  /* 0x0000000000ff782f */ /* 0x000fe200038a0000 */
[----:B------:R-:W4:Y:S01]  /*0050*/  LDCU.64 UR46, c[0x0][0x358] ;  /* 0x00006b00ff2e77ac */ /* 0x000f220008000a00 */
[----:B---3--:R-:W-:-:S04]  /*0060*/  UISETP.NE.U32.AND UP0, UPT, UR4, URZ, UPT ;  /* 0x000000ff0400728c */ /* 0x008fc8000bf05070 */
[----:B------:R-:W-:Y:S01]  /*0070*/  UISETP.NE.AND.EX UP0, UPT, UR5, URZ, UPT, UP0 ;  /* 0x000000ff0500728c */ /* 0x000fe2000bf05300 */
[----:B--2---:R-:W-:-:S05]  /*0080*/  SHF.R.U32.HI R96, RZ, 0x5, R103 ;  /* 0x00000005ff607819 */ /* 0x004fca0000011667 */
[----:B------:R-:W2:Y:S02]  /*0090*/  SHFL.IDX PT, R0, R96, RZ, 0x1f ;  /* 0x00001fff60007589 */ /* 0x000ea400000e0000 */
[----:B--2---:R-:W-:Y:S01]  /*00a0*/  R2UR UR8, R0 ;  /* 0x00000000000872ca */ /* 0x004fe200000e0000 */
[----:B-1--4-:R-:W-:-:S14]  /*00b0*/  BRA.U UP0, `(.L_x_0) ;  /* 0x00000001002c7547 */ /* 0x012fdc000b800000 */
[----:B------:R-:W1:Y:S02]  /*00c0*/  LDCU.64 UR6, c[0x0][0x888] ;  /* 0x00011100ff0677ac */ /* 0x000e640008000a00 */
[----:B-1----:R-:W-:-:S04]  /*00d0*/  UISETP.NE.U32.AND UP0, UPT, UR6, URZ, UPT ;  /* 0x000000ff0600728c */ /* 0x002fc8000bf05070 */
[----:B------:R-:W-:-:S09]  /*00e0*/  UISETP.NE.AND.EX UP0, UPT, UR7, URZ, UPT, UP0 ;  /* 0x000000ff0700728c */ /* 0x000fd2000bf05300 */
[----:B------:R-:W-:Y:S05]  /*00f0*/  BRA.U !UP0, `(.L_x_1) ;  /* 0x0000000108107547 */ /* 0x000fea000b800000 */
[----:B------:R-:W1:Y:S02]  /*0100*/  LDC.64 R50, c[0x0][0x888] ;  /* 0x00022200ff327b82 */ /* 0x000e640000000a00 */
[----:B-1----:R1:W5:Y:S01]  /*0110*/  LDG.E R50, desc[UR46][R50.64] ;  /* 0x0000002e32327981 */ /* 0x002362000c1e1900 */
[----:B------:R-:W-:Y:S01]  /*0120*/  HFMA2 R91, -RZ, RZ, 0, 5.9604644775390625e-08 ;  /* 0x00000001ff5b7431 */ /* 0x000fe200000001ff */
[----:B------:R-:W-:Y:S05]  /*0130*/  BRA `(.L_x_0) ;  /* 0x00000000000c7947 */ /* 0x000fea0003800000 */
.L_x_1:
[----:B------:R-:W1:Y:S01]  /*0140*/  LDCU UR6, c[0x0][0x880] ;  /* 0x00011000ff0677ac */ /* 0x000e620008000800 */
[----:B------:R-:W-:Y:S01]  /*0150*/  HFMA2 R91, -RZ, RZ, 0, 5.9604644775390625e-08 ;  /* 0x00000001ff5b7431 */ /* 0x000fe200000001ff */
[----:B-1----:R-:W-:-:S07]  /*0160*/  MOV R50, UR6 ;  /* 0x0000000600327c02 */ /* 0x002fce0008000f00 */
.L_x_0:
[----:B------:R-:W2:Y:S02]  /*0170*/  LDCU.64 UR6, c[0x0][0x8b0] ;  /* 0x00011600ff0677ac */ /* 0x000ea40008000a00 */
[----:B--2---:R-:W-:-:S04]  /*0180*/  UISETP.NE.U32.AND UP0, UPT, UR6, URZ, UPT ;  /* 0x000000ff0600728c */ /* 0x004fc8000bf05070 */
[----:B------:R-:W-:-:S09]  /*0190*/  UISETP.NE.AND.EX UP0, UPT, UR7, URZ, UPT, UP0 ;  /* 0x000000ff0700728c */ /* 0x000fd2000bf05300 */
[----:B------:R-:W-:Y:S05]  /*01a0*/  BRA.U UP0, `(.L_x_2) ;  /* 0x0000000100247547 */ /* 0x000fea000b800000 */
[----:B------:R-:W2:Y:S02]  /*01b0*/  LDCU.64 UR6, c[0x0][0x8a8] ;  /* 0x00011500ff0677ac */ /* 0x000ea40008000a00 */
[----:B--2---:R-:W-:-:S04]  /*01c0*/  UISETP.NE.U32.AND UP0, UPT, UR6, URZ, UPT ;  /* 0x000000ff0600728c */ /* 0x004fc8000bf05070 */
[----:B------:R-:W-:-:S09]  /*01d0*/  UISETP.NE.AND.EX UP0, UPT, UR7, URZ, UPT, UP0 ;  /* 0x000000ff0700728c */ /* 0x000fd2000bf05300 */
[----:B------:R-:W-:Y:S05]  /*01e0*/  BRA.U !UP0, `(.L_x_3) ;  /* 0x00000001080c7547 */ /* 0x000fea000b800000 */
[----:B------:R-:W2:Y:S02]  /*01f0*/  LDC.64 R2, c[0x0][0x8a8] ;  /* 0x00022a00ff027b82 */ /* 0x000ea40000000a00 */
[----:B--2---:R2:W5:Y:S01]  /*0200*/  LDG.E R47, desc[UR46][R2.64] ;  /* 0x0000002e022f7981 */ /* 0x004562000c1e1900 */
[----:B------:R-:W-:Y:S05]  /*0210*/  BRA `(.L_x_2) ;  /* 0x0000000000087947 */ /* 0x000fea0003800000 */
.L_x_3:
[----:B------:R-:W2:Y:S02]  /*0220*/  LDCU UR6, c[0x0][0x8a0] ;  /* 0x00011400ff0677ac */ /* 0x000ea40008000800 */
[----:B--2---:R-:W-:Y:S02]  /*0230*/  MOV R47, UR6 ;  /* 0x00000006002f7c02 */ /* 0x004fe40008000f00 */
.L_x_2:
[----:B------:R-:W-:Y:S01]  /*0240*/  IMAD.U32 R0, RZ, RZ, UR8 ;  /* 0x00000008ff007e24 */ /* 0x000fe2000f8e00ff */
[----:B------:R-:W-:Y:S04]  /*0250*/  BSSY.RECONVERGENT B0, `(.L_x_4) ;  /* 0x000000c000007945 */ /* 0x000fe80003800200 */
[C---:B------:R-:W-:Y:S02]  /*0260*/  ISETP.NE.OR P1, PT, R0.reuse, 0x1, !P5 ;  /* 0x000000010000780c */ /* 0x040fe40006f25670 */
[----:B------:R-:W-:-:S11]  /*0270*/  ISETP.NE.OR P0, PT, R0, 0x3, !P5 ;  /* 0x000000030000780c */ /* 0x000fd60006f05670 */
[----:B------:R-:W-:Y:S05]  /*0280*/  @P1 BRA `(.L_x_5) ;  /* 0x0000000000201947 */ /* 0x000fea0003800000 */
[----:B------:R-:W3:Y:S02]  /*0290*/  LDCU.64 UR6, c[0x0][0x348] ;  /* 0x00006900ff0677ac */ /* 0x000ee40008000a00 */
[----:B---3--:R-:W-:Y:S02]  /*02a0*/  UIADD3 UR10, UP1, UPT, UR6, 0x80, URZ ;  /* 0x00000080060a7890 */ /* 0x008fe4000ff3e0ff */
[----:B------:R-:W-:Y:S02]  /*02b0*/  UIADD3 UR6, UP0, UPT, UR6, 0x180, URZ ;  /* 0x0000018006067890 */ /* 0x000fe4000ff1e0ff */
[----:B------:R-:W-:Y:S02]  /*02c0*/  UIADD3.X UR11, UPT, UPT, URZ, UR7, URZ, UP1, !UPT ;  /* 0x00000007ff0b7290 */ /* 0x000fe40008ffe4ff */
[----:B------:R-:W-:-:S07]  /*02d0*/  UIADD3.X UR7, UPT, UPT, URZ, UR7, URZ, UP0, !UPT ;  /* 0x00000007ff077290 */ /* 0x000fce00087fe4ff */
[----:B------:R3:W-:Y:S02]  /*02e0*/  UTMACCTL.PF [UR10] ;  /* 0x000000000a0079b9 */ /* 0x0007e40008040000 */
[----:B------:R3:W-:Y:S02]  /*02f0*/  UTMACCTL.PF [UR6] ;  /* 0x00000000060079b9 */ /* 0x0007e40008040000 */
[----:B---3--:R-:W-:Y:S01]  /*0300*/  NOP ;  /* 0x0000000000007918 */ /* 0x008fe20000000000 */
.L_x_5:
[----:B------:R-:W-:Y:S05]  /*0310*/  BSYNC.RECONVERGENT B0 ;  /* 0x0000000000007941 */ /* 0x000fea0003800200 */
.L_x_4:
[----:B------:R-:W-:Y:S04]  /*0320*/  BSSY.RECONVERGENT B0, `(.L_x_6) ;  /* 0x000000a000007945 */ /* 0x000fe80003800200 */
        /* <DEDUP_REMOVED lines=9> */
.L_x_7:
[----:B------:R-:W-:Y:S05]  /*03c0*/  BSYNC.RECONVERGENT B0 ;  /* 0x0000000000007941 */ /* 0x000fea0003800200 */
.L_x_6:
[----:B------:R-:W3:Y:S01]  /*03d0*/  LDCU.64 UR6, c[0x0][0x888] ;  /* 0x00011100ff0677ac */ /* 0x000ee20008000a00 */
[----:B------:R-:W-:Y:S02]  /*03e0*/  UISETP.EQ.U32.AND UP1, UPT, UR4, URZ, UPT ;  /* 0x000000ff0400728c */ /* 0x000fe4000bf22070 */
[----:B------:R-:W-:Y:S02]  /*03f0*/  UPLOP3.LUT UP2, UPT, UPT, UPT, UPT, 0x80, 0x8 ;  /* 0x000000000008789c */ /* 0x000fe40003f4f070 */
[----:B---3--:R-:W-:-:S04]  /*0400*/  UISETP.NE.U32.AND UP0, UPT, UR6, URZ, UPT ;  /* 0x000000ff0600728c */ /* 0x008fc8000bf05070 */
[----:B------:R-:W-:-:S04]  /*0410*/  UISETP.NE.AND.EX UP0, UPT, UR7, URZ, UPT, UP0 ;  /* 0x000000ff0700728c */ /* 0x000fc8000bf05300 */
[----:B------:R-:W-:-:S04]  /*0420*/  UISETP.EQ.OR.EX UP3, UPT, UR5, URZ, !UP0, UP1 ;  /* 0x000000ff0500728c */ /* 0x000fc8000c762710 */
[----:B------:R-:W-:-:S05]  /*0430*/  UP2UR UR50, UPR, URZ, 0x8 ;  /* 0x00000008ff327883 */ /* 0x000fca0008000000 */
[----:B------:R-:W-:Y:S07]  /*0440*/  BRA.U !UP3, `(.L_x_8) ;  /* 0x000000010b207547 */ /* 0x000fee000b800000 */
[----:B-----5:R-:W-:Y:S01]  /*0450*/  R2UR UR6, R50 ;  /* 0x00000000320672ca */ /* 0x020fe200000e0000 */
[----:B------:R-:W-:Y:S02]  /*0460*/  UISETP.NE.U32.AND UP2, UPT, UR4, URZ, UPT ;  /* 0x000000ff0400728c */ /* 0x000fe4000bf45070 */
[----:B------:R-:W-:Y:S02]  /*0470*/  USEL UR4, URZ, 0xffffffff, UP0 ;  /* 0xffffffffff047887 */ /* 0x000fe40008000000 */
[----:B------:R-:W-:-:S08]  /*0480*/  UISETP.NE.AND.EX UP2, UPT, UR5, URZ, UPT, UP2 ;  /* 0x000000ff0500728c */ /* 0x000fd0000bf45320 */
[----:B------:R-:W-:-:S04]  /*0490*/  UISETP.NE.AND UP1, UPT, UR6, URZ, UPT ;  /* 0x000000ff0600728c */ /* 0x000fc8000bf25270 */
[----:B------:R-:W-:-:S04]  /*04a0*/  @!UP2 USEL UR4, URZ, 0xffffffff, UP1 ;  /* 0xffffffffff04a887 */ /* 0x000fc80008800000 */
[----:B------:R-:W-:-:S04]  /*04b0*/  ULOP3.LUT UR4, UR4, 0x1, URZ, 0xc0, !UPT ;  /* 0x0000000104047892 */ /* 0x000fc8000f8ec0ff */
[----:B------:R-:W-:-:S11]  /*04c0*/  UISETP.NE.U32.AND UP2, UPT, UR4, 0x1, UPT ;  /* 0x000000010400788c */ /* 0x000fd6000bf45070 */
.L_x_8:
[----:B--2---:R-:W2:Y:S01]  /*04d0*/  SHFL.IDX PT, R2, R96, RZ, 0x1f ;  /* 0x00001fff60027589 */ /* 0x004ea200000e0000 */
[----:B------:R-:W-:-:S04]  /*04e0*/  UISETP.NE.AND UP1, UPT, UR8, 0x2, UPT ;  /* 0x000000020800788c */ /* 0x000fc8000bf25270 */
[----:B------:R-:W-:Y:S01]  /*04f0*/  USEL UR6, URZ, 0x1, UP1 ;  /* 0x00000001ff067887 */ /* 0x000fe20008800000 */
[----:B--2---:R-:W-:-:S13]  /*0500*/  ISETP.NE.AND P0, PT, R2, RZ, PT ;  /* 0x000000ff0200720c */ /* 0x004fda0003f05270 */
[----:B------:R-:W-:Y:S05]  /*0510*/  @P0 BRA `(.L_x_9) ;  /* 0x0000000000400947 */ /* 0x000fea0003800000 */
[----:B------:R-:W2:Y:S01]  /*0520*/  S2UR UR5, SR_CgaCtaId ;  /* 0x00000000000579c3 */ /* 0x000ea20000008800 */
[----:B------:R-:W-:Y:S01]  /*0530*/  UMOV UR7, 0x400 ;  /* 0x0000040000077882 */ /* 0x000fe20000000000 */
[----:B------:R-:W-:Y:S01]  /*0540*/  UMOV UR4, 0x1 ;  /* 0x0000000100047882 */ /* 0x000fe20000000000 */
[----:B------:R-:W-:Y:S01]  /*0550*/  ELECT P0, URZ, PT ;  /* 0x0000000000ff782f */ /* 0x000fe20003800000 */
[----:B------:R-:W-:-:S04]  /*0560*/  UIADD3 UR10, UPT, UPT, -UR4, 0x100000, URZ ;  /* 0x00100000040a7890 */ /* 0x000fc8000fffe1ff */
[----:B------:R-:W-:Y:S02]  /*0570*/  USHF.L.U32 UR11, UR10, 0xb, URZ ;  /* 0x0000000b0a0b7899 */ /* 0x000fe400080006ff */
[----:B------:R-:W-:Y:S02]  /*0580*/  USHF.L.U32 UR10, UR10, 0x1, URZ ;  /* 0x000000010a0a7899 */ /* 0x000fe400080006ff */
[----:B--2---:R-:W-:Y:S01]  /*0590*/  ULEA UR5, UR5, UR7, 0x18 ;  /* 0x0000000705057291 */ /* 0x004fe2000f8ec0ff */
[----:B------:R-:W2:Y:S11]  /*05a0*/  FENCE.VIEW.ASYNC.S ;  /* 0x00000000000073c6 */ /* 0x000eb60000000000 */
[----:B--2---:R2:W3:Y:S01]  /*05b0*/  SYNCS.EXCH.64 URZ, [UR5], UR10 ;  /* 0x0000000a05ff75b2 */ /* 0x0044e20008000100 */
[----:B------:R2:W4:Y:S01]  /*05c0*/  SYNCS.EXCH.64 URZ, [UR5+0x18], UR10 ;  /* 0x0000180a05ff75b2 */ /* 0x0005220008000100 */
[----:B------:R2:W1:Y:S01]  /*05d0*/  SYNCS.EXCH.64 URZ, [UR5+0x8], UR10 ;  /* 0x0000080a05ff75b2 */ /* 0x0004620008000100 */
[----:B------:R2:W1:Y:S01]  /*05e0*/  SYNCS.EXCH.64 URZ, [UR5+0x20], UR10 ;  /* 0x0000200a05ff75b2 */ /* 0x0004620008000100 */
[----:B------:R2:W1:Y:S01]  /*05f0*/  SYNCS.EXCH.64 URZ, [UR5+0x10], UR10 ;  /* 0x0000100a05ff75b2 */ /* 0x0004620008000100 */
[----:B------:R2:W1:Y:S01]  /*0600*/  SYNCS.EXCH.64 URZ, [UR5+0x28], UR10 ;  /* 0x0000280a05ff75b2 */ /* 0x0004620008000100 */
[----:B------:R-:W-:Y:S01]  /*0610*/  NOP ;  /* 0x0000000000007918 */ /* 0x000fe20000000000 */
.L_x_9:
[----:B------:R-:W2:Y:S01]  /*0620*/  SHFL.IDX PT, R2, R96, RZ, 0x1f ;  /* 0x00001fff60027589 */ /* 0x000ea200000e0000 */
[----:B------:R-:W-:Y:S01]  /*0630*/  NOP ;  /* 0x0000000000007918 */ /* 0x000fe20000000000 */
[----:B--2---:R-:W-:-:S13]  /*0640*/  ISETP.NE.AND P0, PT, R2, 0x1, PT ;  /* 0x000000010200780c */ /* 0x004fda0003f05270 */
[----:B------:R-:W-:Y:S05]  /*0650*/  @P0 BRA `(.L_x_10) ;  /* 0x0000000000480947 */ /* 0x000fea0003800000 */
[----:B------:R-:W2:Y:S01]  /*0660*/  S2UR UR7, SR_CgaCtaId ;  /* 0x00000000000779c3 */ /* 0x000ea20000008800 */
[----:B------:R-:W-:Y:S01]  /*0670*/  UMOV UR9, 0x400 ;  /* 0x0000040000097882 */ /* 0x000fe20000000000 */
[----:B------:R-:W-:Y:S01]  /*0680*/  UMOV UR5, 0x20 ;  /* 0x0000002000057882 */ /* 0x000fe20000000000 */
[----:B------:R-:W-:Y:S01]  /*0690*/  UMOV UR4, 0x80 ;  /* 0x0000008000047882 */ /* 0x000fe20000000000 */
[----:B------:R-:W-:-:S04]  /*06a0*/  UIADD3 UR10, UPT, UPT, -UR5, 0x100000, URZ ;  /* 0x00100000050a7890 */ /* 0x000fc8000fffe1ff */
[----:B------:R-:W-:Y:S02]  /*06b0*/  USHF.L.U32 UR11, UR10, 0xb, URZ ;  /* 0x0000000b0a0b7899 */ /* 0x000fe400080006ff */
[----:B------:R-:W-:Y:S02]  /*06c0*/  USHF.L.U32 UR10, UR10, 0x1, URZ ;  /* 0x000000010a0a7899 */ /* 0x000fe400080006ff */
[----:B------:R-:W-:-:S04]  /*06d0*/  UIADD3 UR4, UPT, UPT, -UR4, 0x100000, URZ ;  /* 0x0010000004047890 */ /* 0x000fc8000fffe1ff */
[----:B------:R-:W-:Y:S02]  /*06e0*/  USHF.L.U32 UR5, UR4, 0xb, URZ ;  /* 0x0000000b04057899 */ /* 0x000fe400080006ff */
[----:B------:R-:W-:Y:S01]  /*06f0*/  USHF.L.U32 UR4, UR4, 0x1, URZ ;  /* 0x0000000104047899 */ /* 0x000fe200080006ff */
[----:B------:R-:W-:Y:S01]  /*0700*/  ELECT P0, URZ, PT ;  /* 0x0000000000ff782f */ /* 0x000fe20003800000 */
[----:B--2---:R-:W-:Y:S01]  /*0710*/  ULEA UR7, UR7, UR9, 0x18 ;  /* 0x0000000907077291 */ /* 0x004fe2000f8ec0ff */
[----:B------:R-:W2:Y:S11]  /*0720*/  FENCE.VIEW.ASYNC.S ;  /* 0x00000000000073c6 */ /* 0x000eb60000000000 */
[----:B--2---:R2:W1:Y:S01]  /*0730*/  SYNCS.EXCH.64 URZ, [UR7+0x30], UR10 ;  /* 0x0000300a07ff75b2 */ /* 0x0044620008000100 */
[----:B------:R2:W1:Y:S01]  /*0740*/  SYNCS.EXCH.64 URZ, [UR7+0x40], UR4 ;  /* 0x0000400407ff75b2 */ /* 0x0004620008000100 */
[----:B------:R2:W1:Y:S01]  /*0750*/  SYNCS.EXCH.64 URZ, [UR7+0x38], UR10 ;  /* 0x0000380a07ff75b2 */ /* 0x0004620008000100 */
[----:B------:R2:W1:Y:S01]  /*0760*/  SYNCS.EXCH.64 URZ, [UR7+0x48], UR4 ;  /* 0x0000480407ff75b2 */ /* 0x0004620008000100 */
[----:B------:R-:W-:Y:S01]  /*0770*/  NOP ;  /* 0x0000000000007918 */ /* 0x000fe20000000000 */
.L_x_10:
[----:B------:R-:W3:Y:S01]  /*0780*/  SHFL.IDX PT, R2, R96, RZ, 0x1f ;  /* 0x00001fff60027589 */ /* 0x000ee200000e0000 */
[----:B------:R-:W-:Y:S01]  /*0790*/  NOP ;  /* 0x0000000000007918 */ /* 0x000fe20000000000 */
[----:B---3--:R-:W-:-:S13]  /*07a0*/  ISETP.NE.AND P0, PT, R2, 0x3, PT ;  /* 0x000000030200780c */ /* 0x008fda0003f05270 */
[----:B------:R-:W-:Y:S05]  /*07b0*/  @P0 BRA `(.L_x_11) ;  /* 0x0000000000300947 */ /* 0x000fea0003800000 */
[----:B--2---:R-:W2:Y:S01]  /*07c0*/  S2UR UR5, SR_CgaCtaId ;  /* 0x00000000000579c3 */ /* 0x004ea20000008800 */
        /* <DEDUP_REMOVED lines=8> */
[----:B--2---:R3:W2:Y:S01]  /*0850*/  SYNCS.EXCH.64 URZ, [UR5+0x50], UR10 ;  /* 0x0000500a05ff75b2 */ /* 0x0046a20008000100 */
[----:B------:R3:W1:Y:S02]  /*0860*/  SYNCS.EXCH.64 URZ, [UR5+0x58], UR10 ;  /* 0x0000580a05ff75b2 */ /* 0x0006640008000100 */
[----:B---3--:R-:W-:Y:S01]  /*0870*/  NOP ;  /* 0x0000000000007918 */ /* 0x008fe20000000000 */
.L_x_11:
[----:B------:R-:W3:Y:S01]  /*0880*/  SHFL.IDX PT, R2, R96, RZ, 0x1f ;  /* 0x00001fff60027589 */ /* 0x000ee200000e0000 */
[----:B------:R-:W-:Y:S01]  /*0890*/  NOP ;  /* 0x0000000000007918 */ /* 0x000fe20000000000 */
[----:B---3--:R-:W-:-:S13]  /*08a0*/  ISETP.NE.AND P0, PT, R2, 0x4, PT ;  /* 0x000000040200780c */ /* 0x008fda0003f05270 */
[----:B------:R-:W-:Y:S05]  /*08b0*/  @P0 BRA `(.L_x_12) ;  /* 0x00000000004c0947 */ /* 0x000fea0003800000 */
[----:B--2---:R-:W2:Y:S01]  /*08c0*/  S2UR UR5, SR_CgaCtaId ;  /* 0x00000000000579c3 */ /* 0x004ea20000008800 */
[----:B------:R-:W-:Y:S01]  /*08d0*/  UMOV UR9, 0x100 ;  /* 0x0000010000097882 */ /* 0x000fe20000000000 */
[----:B------:R-:W-:Y:S01]  /*08e0*/  UMOV UR7, 0x400 ;  /* 0x0000040000077882 */ /* 0x000fe20000000000 */
[----:B------:R-:W-:Y:S01]  /*08f0*/  USEL UR9, UR9, 0xe0, UP2 ;  /* 0x000000e009097887 */ /* 0x000fe20009000000 */
[----:B------:R-:W-:Y:S01]  /*0900*/  UMOV UR4, 0x1 ;  /* 0x0000000100047882 */ /* 0x000fe20000000000 */
[----:B------:R-:W-:Y:S01]  /*0910*/  ELECT P0, URZ, PT ;  /* 0x0000000000ff782f */ /* 0x000fe20003800000 */
[----:B------:R-:W-:-:S04]  /*0920*/  UIADD3 UR10, UPT, UPT, -UR4, 0x100000, URZ ;  /* 0x00100000040a7890 */ /* 0x000fc8000fffe1ff */
[----:B------:R-:W-:Y:S02]  /*0930*/  USHF.L.U32 UR11, UR10, 0xb, URZ ;  /* 0x0000000b0a0b7899 */ /* 0x000fe400080006ff */
[----:B------:R-:W-:Y:S02]  /*0940*/  USHF.L.U32 UR10, UR10, 0x1, URZ ;  /* 0x000000010a0a7899 */ /* 0x000fe400080006ff */
[----:B------:R-:W-:-:S04]  /*0950*/  UIADD3 UR12, UPT, UPT, -UR9, 0x100000, URZ ;  /* 0x00100000090c7890 */ /* 0x000fc8000fffe1ff */
[----:B------:R-:W-:Y:S02]  /*0960*/  USHF.L.U32 UR13, UR12, 0xb, URZ ;  /* 0x0000000b0c0d7899 */ /* 0x000fe400080006ff */
[----:B------:R-:W-:Y:S02]  /*0970*/  USHF.L.U32 UR12, UR12, 0x1, URZ ;  /* 0x000000010c0c7899 */ /* 0x000fe400080006ff */
[----:B--2---:R-:W-:Y:S01]  /*0980*/  ULEA UR5, UR5, UR7, 0x18 ;  /* 0x0000000705057291 */ /* 0x004fe2000f8ec0ff */
[----:B------:R-:W2:Y:S11]  /*0990*/  FENCE.VIEW.ASYNC.S ;  /* 0x00000000000073c6 */ /* 0x000eb60000000000 */
[----:B--2---:R3:W2:Y:S01]  /*09a0*/  SYNCS.EXCH.64 URZ, [UR5+0x60], UR10 ;  /* 0x0000600a05ff75b2 */ /* 0x0046a20008000100 */
[----:B------:R3:W1:Y:S01]  /*09b0*/  SYNCS.EXCH.64 URZ, [UR5+0x70], UR12 ;  /* 0x0000700c05ff75b2 */ /* 0x0006620008000100 */
[----:B------:R3:W1:Y:S01]  /*09c0*/  SYNCS.EXCH.64 URZ, [UR5+0x68], UR10 ;  /* 0x0000680a05ff75b2 */ /* 0x0006620008000100 */
[----:B------:R3:W1:Y:S02]  /*09d0*/  SYNCS.EXCH.64 URZ, [UR5+0x78], UR12 ;  /* 0x0000780c05ff75b2 */ /* 0x0006640008000100 */
[----:B---3--:R-:W-:Y:S01]  /*09e0*/  NOP ;  /* 0x0000000000007918 */ /* 0x008fe20000000000 */
.L_x_12:
[----:B------:R-:W3:Y:S01]  /*09f0*/  SHFL.IDX PT, R2, R96, RZ, 0x1f ;  /* 0x00001fff60027589 */ /* 0x000ee200000e0000 */
[----:B------:R-:W-:Y:S01]  /*0a00*/  NOP ;  /* 0x0000000000007918 */ /* 0x000fe20000000000 */
[----:B---3--:R-:W-:-:S13]  /*0a10*/  ISETP.NE.AND P0, PT, R2, 0x5, PT ;  /* 0x000000050200780c */ /* 0x008fda0003f05270 */
[----:B------:R-:W-:Y:S05]  /*0a20*/  @P0 BRA `(.L_x_13) ;  /* 0x0000000000580947 */ /* 0x000fea0003800000 */
[----:B--2---:R-:W2:Y:S01]  /*0a30*/  S2UR UR7, SR_CgaCtaId ;  /* 0x00000000000779c3 */ /* 0x004ea20000008800 */
        /* <DEDUP_REMOVED lines=12> */
[----:B--2---:R3:W2:Y:S01]  /*0b00*/  SYNCS.EXCH.64 URZ, [UR7+0x80], UR10 ;  /* 0x0000800a07ff75b2 */ /* 0x0046a20008000100 */
[----:B------:R3:W1:Y:S01]  /*0b10*/  SYNCS.EXCH.64 URZ, [UR7+0xa0], UR4 ;  /* 0x0000a00407ff75b2 */ /* 0x0006620008000100 */
[----:B------:R3:W1:Y:S01]  /*0b20*/  SYNCS.EXCH.64 URZ, [UR7+0x88], UR10 ;  /* 0x0000880a07ff75b2 */ /* 0x0006620008000100 */
[----:B------:R3:W1:Y:S01]  /*0b30*/  SYNCS.EXCH.64 URZ, [UR7+0xa8], UR4 ;  /* 0x0000a80407ff75b2 */ /* 0x0006620008000100 */
[----:B------:R3:W1:Y:S01]  /*0b40*/  SYNCS.EXCH.64 URZ, [UR7+0x90], UR10 ;  /* 0x0000900a07ff75b2 */ /* 0x0006620008000100 */
[----:B------:R3:W1:Y:S01]  /*0b50*/  SYNCS.EXCH.64 URZ, [UR7+0xb0], UR4 ;  /* 0x0000b00407ff75b2 */ /* 0x0006620008000100 */
[----:B------:R3:W1:Y:S01]  /*0b60*/  SYNCS.EXCH.64 URZ, [UR7+0x98], UR10 ;  /* 0x0000980a07ff75b2 */ /* 0x0006620008000100 */
[----:B------:R3:W1:Y:S02]  /*0b70*/  SYNCS.EXCH.64 URZ, [UR7+0xb8], UR4 ;  /* 0x0000b80407ff75b2 */ /* 0x0006640008000100 */
[----:B---3--:R-:W-:Y:S01]  /*0b80*/  NOP ;  /* 0x0000000000007918 */ /* 0x008fe20000000000 */
.L_x_13:
        /* <DEDUP_REMOVED lines=18> */
.L_x_14:
[----:B--2---:R-:W2:Y:S01]  /*0cb0*/  S2UR UR5, SR_CTAID.X ;  /* 0x00000000000579c3 */ /* 0x004ea20000002500 */
[----:B------:R-:W-:-:S05]  /*0cc0*/  CS2R.32 R90, SR_CgaSize ;  /* 0x00000000005a7805 */ /* 0x000fca0000008a00 */
[----:B------:R-:W-:-:S05]  /*0cd0*/  IMAD R90, R90, -0xa0, RZ ;  /* 0xffffff605a5a7824 */ /* 0x000fca00078e02ff */
[----:B------:R-:W-:-:S14]  /*0ce0*/  R2UR UR9, R90 ;  /* 0x000000005a0972ca */ /* 0x000fdc00000e0000 */
[----:B------:R-:W3:Y:S01]  /*0cf0*/  LDCU UR9, c[0x0][UR9+0x2b0] ;  /* 0x00005600090977ac */ /* 0x000ee20008000800 */
[----:B------:R-:W-:Y:S01]  /*0d00*/  NOP ;  /* 0x0000000000007918 */ /* 0x000fe20000000000 */
[----:B------:R-:W-:-:S05]  /*0d10*/  CS2R.32 R90, SR_CgaSize ;  /* 0x00000000005a7805 */ /* 0x000fca0000008a00 */
[----:B------:R-:W-:-:S05]  /*0d20*/  IMAD R90, R90, -0xa0, RZ ;  /* 0xffffff605a5a7824 */ /* 0x000fca00078e02ff */
[----:B------:R-:W-:-:S14]  /*0d30*/  R2UR UR7, R90 ;  /* 0x000000005a0772ca */ /* 0x000fdc00000e0000 */
[----:B------:R-:W4:Y:S01]  /*0d40*/  LDCU UR7, c[0x0][UR7+0x2b4] ;  /* 0x00005680070777ac */ /* 0x000f220008000800 */
[----:B------:R-:W1:Y:S08]  /*0d50*/  S2UR UR4, SR_CTAID.Y ;  /* 0x00000000000479c3 */ /* 0x000e700000002600 */
[----:B------:R-:W4:Y:S01]  /*0d60*/  LDC R9, c[0x0][0xb24] ;  /* 0x0002c900ff097b82 */ /* 0x000f220000000800 */
[----:B--2---:R-:W-:-:S02]  /*0d70*/  I2FP.F32.U32 R5, UR5 ;  /* 0x0000000500057c45 */ /* 0x004fc40008201000 */
[----:B------:R-:W-:-:S05]  /*0d80*/  CS2R.32 R3, SR_CgaSize ;  /* 0x0000000000037805 */ /* 0x000fca0000008a00 */
[----:B------:R-:W-:-:S06]  /*0d90*/  IMAD R3, R3, -0xa0, RZ ;  /* 0xffffff6003037824 */ /* 0x000fcc00078e02ff */
[----:B------:R-:W2:Y:S01]  /*0da0*/  LDC R3, c[0x0][R3+0x2a0] ;  /* 0x0000a80003037b82 */ /* 0x000ea20000000800 */
[----:B------:R-:W-:Y:S01]  /*0db0*/  MOV R21, UR5 ;  /* 0x0000000500157c02 */ /* 0x000fe20008000f00 */
[----:B---3--:R-:W-:Y:S01]  /*0dc0*/  FMUL R5, R5, UR9 ;  /* 0x0000000905057c20 */ /* 0x008fe20008400000 */
[----:B-1----:R-:W-:Y:S02]  /*0dd0*/  I2FP.F32.U32 R4, UR4 ;  /* 0x0000000400047c45 */ /* 0x002fe40008201000 */
[----:B------:R-:W-:-:S05]  /*0de0*/  CS2R.32 R2, SR_CgaSize ;  /* 0x0000000000027805 */ /* 0x000fca0000008a00 */
[----:B------:R-:W-:-:S06]  /*0df0*/  IMAD R2, R2, -0xa0, RZ ;  /* 0xffffff6002027824 */ /* 0x000fcc00078e02ff */
[----:B------:R-:W1:Y:S01]  /*0e00*/  LDC R2, c[0x0][R2+0x2a4] ;  /* 0x0000a90002027b82 */ /* 0x000e620000000800 */
[----:B------:R-:W3:Y:S01]  /*0e10*/  F2I.U32.TRUNC.NTZ R90, R5 ;  /* 0x00000005005a7305 */ /* 0x000ee2000020f000 */
[----:B------:R-:W-:Y:S01]  /*0e20*/  MOV R20, UR4 ;  /* 0x0000000400147c02 */ /* 0x000fe20008000f00 */
[----:B----4-:R-:W-:-:S05]  /*0e30*/  FMUL R4, R4, UR7 ;  /* 0x0000000704047c20 */ /* 0x010fca0008400000 */
[----:B------:R-:W-:Y:S01]  /*0e40*/  BAR.SYNC.DEFER_BLOCKING 0x0 ;  /* 0x0000000000007b1d */ /* 0x000fe20000010000 */
[----:B------:R-:W-:-:S05]  /*0e50*/  ISETP.GE.AND P0, PT, R9, 0x1, PT ;  /* 0x000000010900780c */ /* 0x000fca0003f06270 */
[----:B------:R-:W4:Y:S02]  /*0e60*/  F2I.U32.TRUNC.NTZ R83, R4 ;  /* 0x0000000400537305 */ /* 0x000f24000020f000 */
[----:B------:R-:W1:Y:S01]  /*0e70*/  S2UR UR36, SR_CTAID.Z ;  /* 0x00000000002479c3 */ /* 0x000e620000002700 */
[----:B---3--:R-:W-:-:S05]  /*0e80*/  IADD3 R90, PT, PT, -R90, RZ, RZ ;  /* 0x000000ff5a5a7210 */ /* 0x008fca0007ffe1ff */
[----:B--2---:R-:W-:Y:S01]  /*0e90*/  IMAD R90, R3, R90, UR5 ;  /* 0x00000005035a7e24 */ /* 0x004fe2000f8e025a */
[----:B----4-:R-:W-:-:S05]  /*0ea0*/  IADD3 R83, PT, PT, -R83, RZ, RZ ;  /* 0x000000ff53537210 */ /* 0x010fca0007ffe1ff */
[----:B-1----:R-:W-:Y:S01]  /*0eb0*/  IMAD R83, R2, R83, UR4 ;  /* 0x0000000402537e24 */ /* 0x002fe2000f8e0253 */
[----:B------:R-:W-:Y:S06]  /*0ec0*/  @!P0 BRA `(.L_x_15) ;  /* 0x0000000000b88947 */ /* 0x000fec0003800000 */
[----:B------:R-:W1:Y:S01]  /*0ed0*/  LDC.64 R4, c[0x0][0xb18] ;  /* 0x0002c600ff047b82 */ /* 0x000e620000000a00 */
[----:B------:R-:W-:-:S07]  /*0ee0*/  ISETP.NE.AND P0, PT, R9, 0x1, PT ;  /* 0x000000010900780c */ /* 0x000fce0003f05270 */
[----:B------:R-:W2:Y:S08]  /*0ef0*/  LDC R10, c[0x0][0xb0c] ;  /* 0x0002c300ff0a7b82 */ /* 0x000eb00000000800 */
[----:B------:R-:W3:Y:S08]  /*0f00*/  LDC R11, c[0x0][0x370] ;  /* 0x0000dc00ff0b7b82 */ /* 0x000ef00000000800 */
[----:B------:R-:W4:Y:S01]  /*0f10*/  LDC R12, c[0x0][0x374] ;  /* 0x0000dd00ff0c7b82 */ /* 0x000f220000000800 */
[----:B-1----:R-:W-:-:S07]  /*0f20*/  ISETP.NE.AND P1, PT, R4, 0x1, PT ;  /* 0x000000010400780c */ /* 0x002fce0003f25270 */
[----:B------:R-:W3:Y:S01]  /*0f30*/  LDC.64 R6, c[0x0][0xb10] ;  /* 0x0002c400ff067b82 */ /* 0x000ee20000000a00 */
[----:B--2---:R-:W-:-:S07]  /*0f40*/  ISETP.NE.AND P2, PT, R10, 0x1, PT ;  /* 0x000000010a00780c */ /* 0x004fce0003f45270 */
[----:B------:R-:W1:Y:S08]  /*0f50*/  LDC R8, c[0x0][0xb20] ;  /* 0x0002c800ff087b82 */ /* 0x000e700000000800 */
[----:B------:R-:W2:Y:S01]  /*0f60*/  LDC.64 R2, c[0x0][0xb28] ;  /* 0x0002ca00ff027b82 */ /* 0x000ea20000000a00 */
[----:B----4-:R-:W-:-:S04]  /*0f70*/  IMAD.HI.U32 R13, R12, R5, RZ ;  /* 0x000000050c0d7227 */ /* 0x010fc800078e00ff */
[----:B------:R-:W-:-:S04]  /*0f80*/  IMAD.HI.U32 R5, R20, R5, RZ ;  /* 0x0000000514057227 */ /* 0x000fc800078e00ff */
[----:B---3--:R-:W-:-:S04]  /*0f90*/  IMAD.HI.U32 R14, R11, R6, RZ ;  /* 0x000000060b0e7227 */ /* 0x008fc800078e00ff */
[C---:B------:R-:W-:Y:S01]  /*0fa0*/  IMAD.HI.U32 R16, R21.reuse, R6, RZ ;  /* 0x0000000615107227 */ /* 0x040fe200078e00ff */
[-C--:B------:R-:W-:Y:S02]  /*0fb0*/  @P2 SHF.R.U32.HI R11, RZ, R7.reuse, R14 ;  /* 0x00000007ff0b2219 */ /* 0x080fe4000001160e */
[-C--:B-1----:R-:W-:Y:S02]  /*0fc0*/  @P1 SHF.R.U32.HI R12, RZ, R8.reuse, R13 ;  /* 0x00000008ff0c1219 */ /* 0x082fe4000001160d */
[----:B------:R-:W-:Y:S02]  /*0fd0*/  SHF.R.U32.HI R5, RZ, R8, R5 ;  /* 0x00000008ff057219 */ /* 0x000fe40000011605 */
[----:B------:R-:W-:Y:S02]  /*0fe0*/  SHF.R.U32.HI R16, RZ, R7, R16 ;  /* 0x00000007ff107219 */ /* 0x000fe40000011610 */
[----:B------:R-:W-:Y:S01]  /*0ff0*/  SEL R5, R20, R5, !P1 ;  /* 0x0000000514057207 */ /* 0x000fe20004800000 */
[----:B--2---:R-:W-:Y:S01]  /*1000*/  IMAD.HI.U32 R14, R12, R2, RZ ;  /* 0x000000020c0e7227 */ /* 0x004fe200078e00ff */
[----:B------:R-:W-:-:S02]  /*1010*/  SEL R7, R21, R16, !P2 ;  /* 0x0000001015077207 */ /* 0x000fc40005000000 */
[----:B------:R-:W-:Y:S01]  /*1020*/  IADD3 R13, PT, PT, -R5, RZ, RZ ;  /* 0x000000ff050d7210 */ /* 0x000fe20007ffe1ff */
[----:B------:R-:W-:Y:S01]  /*1030*/  IMAD.HI.U32 R6, R11, R2, RZ ;  /* 0x000000020b067227 */ /* 0x000fe200078e00ff */
[----:B------:R-:W-:-:S03]  /*1040*/  @P0 SHF.R.U32.HI R12, RZ, R3, R14 ;  /* 0x00000003ff0c0219 */ /* 0x000fc6000001160e */
[----:B------:R-:W-:Y:S01]  /*1050*/  IMAD R13, R4, R13, R20 ;  /* 0x0000000d040d7224 */ /* 0x000fe200078e0214 */
[----:B------:R-:W-:Y:S01]  /*1060*/  @P0 SHF.R.U32.HI R11, RZ, R3, R6 ;  /* 0x00000003ff0b0219 */ /* 0x000fe20000011606 */
[----:B------:R-:W-:-:S04]  /*1070*/  IMAD R12, R12, R9, RZ ;  /* 0x000000090c0c7224 */ /* 0x000fc800078e02ff */
[----:B------:R-:W-:Y:S01]  /*1080*/  IMAD R6, R11, R9, RZ ;  /* 0x000000090b067224 */ /* 0x000fe200078e02ff */
[----:B------:R-:W-:-:S04]  /*1090*/  ISETP.GE.AND P1, PT, R5, R12, PT ;  /* 0x0000000c0500720c */ /* 0x000fc80003f26270 */
[----:B------:R-:W-:Y:S01]  /*10a0*/  ISETP.GE.OR P1, PT, R7, R6, P1 ;  /* 0x000000060700720c */ /* 0x000fe20000f26670 */
[----:B------:R-:W-:-:S05]  /*10b0*/  IMAD.HI.U32 R6, R5, R2, RZ ;  /* 0x0000000205067227 */ /* 0x000fca00078e00ff */
[----:B------:R-:W-:-:S04]  /*10c0*/  SHF.R.U32.HI R6, RZ, R3, R6 ;  /* 0x00000003ff067219 */ /* 0x000fc80000011606 */
[----:B------:R-:W-:-:S03]  /*10d0*/  SEL R6, R5, R6, !P0 ;  /* 0x0000000605067207 */ /* 0x000fc60004000000 */
[----:B------:R-:W-:Y:S01]  /*10e0*/  @!P1 IMAD.HI.U32 R8, R7, R2, RZ ;  /* 0x0000000207089227 */ /* 0x000fe200078e00ff */
[----:B------:R-:W-:-:S04]  /*10f0*/  IADD3 R2, PT, PT, -R6, RZ, RZ ;  /* 0x000000ff06027210 */ /* 0x000fc80007ffe1ff */
[----:B------:R-:W-:Y:S01]  /*1100*/  @!P1 SHF.R.U32.HI R8, RZ, R3, R8 ;  /* 0x00000003ff089219 */ /* 0x000fe20000011608 */
[----:B------:R-:W-:-:S03]  /*1110*/  IMAD R2, R9, R2, R5 ;  /* 0x0000000209027224 */ /* 0x000fc600078e0205 */
[----:B------:R-:W-:-:S05]  /*1120*/  @!P1 SEL R3, R7, R8, !P0 ;  /* 0x0000000807039207 */ /* 0x000fca0004000000 */
[--C-:B------:R-:W-:Y:S02]  /*1130*/  @!P1 IMAD.IADD R6, R6, 0x1, -R3.reuse ;  /* 0x0000000106069824 */ /* 0x100fe400078e0a03 */
[----:B------:R-:W-:Y:S01]  /*1140*/  @!P1 IMAD R3, R2, R11, R3 ;  /* 0x0000000b02039224 */ /* 0x000fe200078e0203 */
[----:B------:R-:W-:Y:S01]  /*1150*/  IADD3 R2, PT, PT, -R7, RZ, RZ ;  /* 0x000000ff07027210 */ /* 0x000fe20007ffe1ff */
[----:B------:R-:W-:Y:S02]  /*1160*/  @!P1 IMAD R5, R6, R9, R7 ;  /* 0x0000000906059224 */ /* 0x000fe400078e0207 */
[----:B------:R-:W-:Y:S02]  /*1170*/  @!P1 IMAD.MOV.U32 R7, RZ, RZ, R3 ;  /* 0x000000ffff079224 */ /* 0x000fe400078e0003 */
[----:B------:R-:W-:Y:S02]  /*1180*/  IMAD R2, R10, R2, R21 ;  /* 0x000000020a027224 */ /* 0x000fe400078e0215 */
[----:B------:R-:W-:-:S02]  /*1190*/  IMAD R20, R5, R4, R13 ;  /* 0x0000000405147224 */ /* 0x000fc400078e020d */
[----:B------:R-:W-:Y:S02]  /*11a0*/  IMAD R21, R7, R10, R2 ;  /* 0x0000000a07157224 */ /* 0x000fe400078e0202 */
.L_x_15:
[----:B------:R-:W1:Y:S01]  /*11b0*/  LDCU UR4, c[0x0][0xb30] ;  /* 0x00016600ff0477ac */ /* 0x000e620008000800 */
[----:B------:R-:W2:Y:S08]  /*11c0*/  S2UR UR37, SR_CgaCtaId ;  /* 0x00000000002579c3 */ /* 0x000eb00000008800 */
[----:B------:R-:W3:Y:S01]  /*11d0*/  LDC R40, c[0x0][0xb24] ;  /* 0x0002c900ff287b82 */ /* 0x000ee20000000800 */
[----:B-1----:R-:W-:-:S09]  /*11e0*/  UISETP.NE.AND UP1, UPT, UR4, 0x1, UPT ;  /* 0x000000010400788c */ /* 0x002fd2000bf25270 */
[----:B--2---:R-:W-:Y:S05]  /*11f0*/  BRA.U UP1, `(.L_x_16) ;  /* 0x0000000101407547 */ /* 0x004fea000b800000 */
[----:B------:R-:W1:Y:S08]  /*1200*/  LDC.64 R4, c[0x0][0xb10] ;  /* 0x0002c400ff047b82 */ /* 0x000e700000000a00 */
[----:B------:R-:W2:Y:S08]  /*1210*/  LDC.64 R2, c[0x0][0xb18] ;  /* 0x0002c600ff027b82 */ /* 0x000eb00000000a00 */
[----:B------:R-:W4:Y:S08]  /*1220*/  LDC R6, c[0x0][0xb20] ;  /* 0x0002c800ff067b82 */ /* 0x000f300000000800 */
[----:B------:R-:W3:Y:S01]  /*1230*/  LDC R8, c[0x0][0xb0c] ;  /* 0x0002c300ff087b82 */ /* 0x000ee20000000800 */
[----:B-1----:R-:W-:-:S05]  /*1240*/  IMAD.HI.U32 R4, R21, R4, RZ ;  /* 0x0000000415047227 */ /* 0x002fca00078e00ff */
[----:B------:R-:W-:Y:S01]  /*1250*/  SHF.R.U32.HI R4, RZ, R5, R4 ;  /* 0x00000005ff047219 */ /* 0x000fe20000011604 */
[----:B--2---:R-:W-:Y:S01]  /*1260*/  IMAD.HI.U32 R3, R20, R3, RZ ;  /* 0x0000000314037227 */ /* 0x004fe200078e00ff */
[----:B------:R-:W-:-:S04]  /*1270*/  ISETP.NE.AND P0, PT, R2, 0x1, PT ;  /* 0x000000010200780c */ /* 0x000fc80003f05270 */
[----:B----4-:R-:W-:-:S04]  /*1280*/  SHF.R.U32.HI R3, RZ, R6, R3 ;  /* 0x00000006ff037219 */ /* 0x010fc80000011603 */
[----:B------:R-:W-:Y:S02]  /*1290*/  SEL R3, R20, R3, !P0 ;  /* 0x0000000314037207 */ /* 0x000fe40004000000 */
[----:B---3--:R-:W-:-:S04]  /*12a0*/  ISETP.NE.AND P1, PT, R8, 0x1, PT ;  /* 0x000000010800780c */ /* 0x008fc80003f25270 */
[----:B------:R-:W-:-:S05]  /*12b0*/  SEL R4, R21, R4, !P1 ;  /* 0x0000000415047207 */ /* 0x000fca0004800000 */
[----:B------:R-:W-:Y:S02]  /*12c0*/  IMAD.IADD R5, R3, 0x1, -R4 ;  /* 0x0000000103057824 */ /* 0x000fe400078e0a04 */
[----:B------:R-:W-:Y:S02]  /*12d0*/  IMAD.IADD R3, R4, 0x1, -R3 ;  /* 0x0000000104037824 */ /* 0x000fe400078e0a03 */
[----:B------:R-:W-:Y:S02]  /*12e0*/  IMAD R21, R5, R8, R21 ;  /* 0x0000000805157224 */ /* 0x000fe400078e0215 */
[----:B------:R-:W-:-:S07]  /*12f0*/  IMAD R20, R3, R2, R20 ;  /* 0x0000000203147224 */ /* 0x000fce00078e0214 */
.L_x_16:
[----:B------:R-:W-:Y:S01]  /*1300*/  BAR.SYNC.DEFER_BLOCKING 0x0 ;  /* 0x0000000000007b1d */ /* 0x000fe20000010000 */
[----:B------:R-:W-:Y:S01]  /*1310*/  UISETP.NE.AND UP1, UPT, UR8, 0x2, UPT ;  /* 0x000000020800788c */ /* 0x000fe2000bf25270 */
[----:B------:R-:W-:Y:S02]  /*1320*/  ISETP.NE.OR P5, PT, R0, 0x2, !P5 ;  /* 0x000000020000780c */ /* 0x000fe40006fa5670 */
[----:B------:R-:W-:-:S06]  /*1330*/  LOP3.LUT R2, R103, 0x1f, RZ, 0xc0, !PT ;  /* 0x0000001f67027812 */ /* 0x000fcc00078ec0ff */
[----:B------:R-:W-:Y:S05]  /*1340*/  BRA.U UP1, `(.L_x_17) ;  /* 0x0000001101387547 */ /* 0x000fea000b800000 */
[----:B------:R-:W1:Y:S01]  /*1350*/  LDCU UR13, c[0x0][0x38c] ;  /* 0x00007180ff0d77ac */ /* 0x000e620008000800 */
[----:B------:R-:W2:Y:S01]  /*1360*/  LDC R9, c[0x0][0x370] ;  /* 0x0000dc00ff097b82 */ /* 0x000ea20000000800 */
[----:B------:R-:W-:Y:S01]  /*1370*/  PLOP3.LUT P1, PT, PT, PT, UP2, 0x80, 0x8 ;  /* 0x000000000008781c */ /* 0x000fe20003f2f028 */
[----:B------:R-:W-:Y:S01]  /*1380*/  IMAD.MOV.U32 R15, RZ, RZ, 0x1 ;  /* 0x00000001ff0f7424 */ /* 0x000fe200078e00ff */
[----:B------:R-:W-:Y:S01]  /*1390*/  ISETP.EQ.OR P4, PT, R2, RZ, P5 ;  /* 0x000000ff0200720c */ /* 0x000fe20002f82670 */
[----:B------:R-:W-:Y:S01]  /*13a0*/  IMAD.MOV.U32 R14, RZ, RZ, RZ ;  /* 0x000000ffff0e7224 */ /* 0x000fe200078e00ff */
[----:B------:R-:W-:Y:S02]  /*13b0*/  PLOP3.LUT P1, PT, P1, PT, PT, 0x8, 0x80 ;  /* 0x000000000080781c */ /* 0x000fe40000f2e170 */
[----:B------:R-:W-:Y:S01]  /*13c0*/  CS2R R12, SRZ ;  /* 0x00000000000c7805 */ /* 0x000fe2000001ff00 */
[----:B------:R-:W-:Y:S01]  /*13d0*/  IMAD.MOV.U32 R10, RZ, RZ, 0x1 ;  /* 0x00000001ff0a7424 */ /* 0x000fe200078e00ff */
[----:B------:R-:W4:Y:S01]  /*13e0*/  LDC R0, c[0x0][0x374] ;  /* 0x0000dd00ff007b82 */ /* 0x000f220000000800 */
[----:B------:R-:W2:Y:S01]  /*13f0*/  LDCU.64 UR22, c[0x0][0x348] ;  /* 0x00006900ff1677ac */ /* 0x000ea20008000a00 */
[----:B------:R-:W-:Y:S01]  /*1400*/  UMOV UR6, URZ ;  /* 0x000000ff00067c82 */ /* 0x000fe20008000000 */
[----:B-1----:R-:W-:-:S04]  /*1410*/  UIADD3 UR5, UPT, UPT, UR13, 0x7f, URZ ;  /* 0x0000007f0d057890 */ /* 0x002fc8000fffe0ff */
[----:B------:R-:W-:-:S04]  /*1420*/  USHF.R.S32.HI UR4, URZ, 0x1f, UR5 ;  /* 0x0000001fff047899 */ /* 0x000fc80008011405 */
[----:B------:R-:W-:-:S04]  /*1430*/  ULEA.HI UR4, UR4, UR5, URZ, 0x7 ;  /* 0x0000000504047291 */ /* 0x000fc8000f8f38ff */
[----:B------:R-:W-:Y:S02]  /*1440*/  USHF.R.S32.HI UR15, URZ, 0x7, UR4 ;  /* 0x00000007ff0f7899 */ /* 0x000fe40008011404 */
[----:B------:R-:W-:Y:S02]  /*1450*/  UIADD3 UR4, UPT, UPT, UR13, -0x1, URZ ;  /* 0xffffffff0d047890 */ /* 0x000fe4000fffe0ff */
[----:B------:R-:W-:Y:S02]  /*1460*/  UISETP.LT.U32.AND UP0, UPT, UR15, 0x3, UPT ;  /* 0x000000030f00788c */ /* 0x000fe4000bf01070 */
[----:B------:R-:W-:Y:S02]  /*1470*/  UISETP.GE.U32.AND UP1, UPT, UR4, -0xff, UPT ;  /* 0xffffff010400788c */ /* 0x000fe4000bf26070 */
[----:B------:R-:W-:Y:S02]  /*1480*/  USEL UR14, UR15, 0x3, UP0 ;  /* 0x000000030f0e7887 */ /* 0x000fe40008000000 */
[----:B------:R-:W-:-:S02]  /*1490*/  UIADD3 UR13, UPT, UPT, UR13, 0xfe, URZ ;  /* 0x000000fe0d0d7890 */ /* 0x000fc4000fffe0ff */
[----:B------:R-:W-:Y:S02]  /*14a0*/  UIADD3 UR5, UPT, UPT, UR14, -0x1, URZ ;  /* 0xffffffff0e057890 */ /* 0x000fe4000fffe0ff */
[----:B------:R-:W-:-:S03]  /*14b0*/  UIADD3 UR7, UPT, UPT, UR15, -UR14, URZ ;  /* 0x8000000e0f077290 */ /* 0x000fc6000fffe0ff */
[----:B------:R-:W-:-:S04]  /*14c0*/  @UP1 UIADD3 UR5, UPT, UPT, UR14, URZ, URZ ;  /* 0x000000ff0e051290 */ /* 0x000fc8000fffe0ff */
[----:B--2---:R-:W-:-:S12]  /*14d0*/  UIADD3 UR5, UPT, UPT, UR5, 0x1, URZ ;  /* 0x0000000105057890 */ /* 0x004fd8000fffe0ff */
.L_x_35:
[----:B------:R-:W-:Y:S01]  /*14e0*/  UISETP.NE.AND UP0, UPT, UR37, URZ, UPT ;  /* 0x000000ff2500728c */ /* 0x000fe2000bf05270 */
[----:B------:R-:W1:Y:S08]  /*14f0*/  S2UR UR37, SR_CgaCtaId ;  /* 0x00000000002579c3 */ /* 0x000e700000008800 */
[----:B------:R-:W-:Y:S05]  /*1500*/  BRA.U UP0, `(.L_x_18) ;  /* 0x0000000100347547 */ /* 0x000fea000b800000 */
[----:B------:R-:W2:Y:S01]  /*1510*/  S2R R2, SR_CgaCtaId ;  /* 0x0000000000027919 */ /* 0x000ea20000008800 */
[----:B------:R-:W-:-:S04]  /*1520*/  MOV R3, 0x400 ;  /* 0x0000040000037802 */ /* 0x000fc80000000f00 */
[----:B--2---:R-:W-:Y:S02]  /*1530*/  LEA R3, R2, R3, 0x18 ;  /* 0x0000000302037211 */ /* 0x004fe400078ec0ff */
[----:B------:R-:W-:-:S03]  /*1540*/  SHF.L.U32 R2, R10, 0x1f, RZ ;  /* 0x0000001f0a027819 */ /* 0x000fc600000006ff */
[----:B------:R-:W-:-:S04]  /*1550*/  IMAD R3, R12, 0x8, R3 ;  /* 0x000000080c037824 */ /* 0x000fc800078e0203 */
[----:B------:R-:W2:Y:S02]  /*1560*/  SYNCS.PHASECHK.TRANS64.TRYWAIT P0, [R3+URZ+0xd0], R2 ;  /* 0x0000d002030075a7 */ /* 0x000ea400080011ff */
[----:B--2---:R-:W-:Y:S05]  /*1570*/  @!P0 BRA `(.L_x_19) ;  /* 0x0000005800fc8947 */ /* 0x004fea0003800000 */
.L_x_104:
[----:B------:R-:W-:Y:S01]  /*1580*/  VIADD R12, R12, 0x1 ;  /* 0x000000010c0c7836 */ /* 0x000fe20000000000 */
[----:B------:R2:W-:Y:S04]  /*1590*/  SYNCS.ARRIVE.TRANS64.A1T0 RZ, [R3+URZ+0xc0], RZ ;  /* 0x0000c0ff03ff79a7 */ /* 0x0005e800081000ff */
[----:B------:R-:W-:-:S04]  /*15a0*/  ISETP.NE.AND P0, PT, R12, 0x2, PT ;  /* 0x000000020c00780c */ /* 0x000fc80003f05270 */
[----:B------:R-:W-:Y:S02]  /*15b0*/  SEL R12, R12, RZ, P0 ;  /* 0x000000ff0c0c7207 */ /* 0x000fe40000000000 */
[----:B--2---:R-:W-:-:S04]  /*15c0*/  SEL R3, RZ, 0x1, P0 ;  /* 0x00000001ff037807 */ /* 0x004fc80000000000 */
[----:B------:R-:W-:-:S07]  /*15d0*/  LOP3.LUT R10, R10, R3, RZ, 0x3c, !PT ;  /* 0x000000030a0a7212 */ /* 0x000fce00078e3cff */
.L_x_18:
[----:B------:R-:W-:Y:S01]  /*15e0*/  UMOV UR4, 0x400 ;  /* 0x0000040000047882 */ /* 0x000fe20000000000 */
[----:B------:R-:W-:Y:S01]  /*15f0*/  SHF.L.U32 R2, R15, 0x1f, RZ ;  /* 0x0000001f0f027819 */ /* 0x000fe200000006ff */
[----:B-1----:R-:W-:Y:S01]  /*1600*/  ULEA UR4, UR37, UR4, 0x18 ;  /* 0x0000000425047291 */ /* 0x002fe2000f8ec0ff */
[----:B------:R-:W-:Y:S01]  /*1610*/  R2UR UR35, R21 ;  /* 0x00000000152372ca */ /* 0x000fe200000e0000 */
[----:B------:R-:W-:Y:S01]  /*1620*/  UISETP.GE.U32.AND UP0, UPT, UR13, 0xff, UPT ;  /* 0x000000ff0d00788c */ /* 0x000fe2000bf06070 */
[----:B------:R-:W-:Y:S01]  /*1630*/  R2UR UR11, R20 ;  /* 0x00000000140b72ca */ /* 0x000fe200000e0000 */
[----:B------:R-:W-:Y:S01]  /*1640*/  ULEA UR8, UR6, UR4, 0x3 ;  /* 0x0000000406087291 */ /* 0x000fe2000f8e18ff */
[----:B------:R-:W-:-:S08]  /*1650*/  UMOV UR24, URZ ;  /* 0x000000ff00187c82 */ /* 0x000fd00008000000 */
[----:B------:R1:W2:Y:S01]  /*1660*/  SYNCS.PHASECHK.TRANS64.TRYWAIT P0, [UR8+0x18], R2 ;  /* 0x00001802ff0075a7 */ /* 0x0002a20008001108 */
[----:B------:R-:W-:Y:S02]  /*1670*/  USHF.L.U32 UR35, UR35, 0x6, URZ ;  /* 0x0000000623237899 */ /* 0x000fe400080006ff */
[----:B------:R-:W-:Y:S01]  /*1680*/  USHF.L.U32 UR11, UR11, 0x7, URZ ;  /* 0x000000070b0b7899 */ /* 0x000fe200080006ff */
[----:B------:R-:W-:Y:S11]  /*1690*/  BRA.U !UP0, `(.L_x_20) ;  /* 0x0000000108a87547 */ /* 0x000ff6000b800000 */
[----:B------:R-:W-:Y:S01]  /*16a0*/  UMOV UR16, URZ ;  /* 0x000000ff00107c82 */ /* 0x000fe20008000000 */
[----:B------:R-:W-:-:S05]  /*16b0*/  UMOV UR17, UR6 ;  /* 0x0000000600117c82 */ /* 0x000fca0008000000 */
.L_x_25:
[----:B-1----:R-:W-:Y:S01]  /*16c0*/  ULEA UR33, UR17, UR4, 0x3 ;  /* 0x0000000411217291 */ /* 0x002fe2000f8e18ff */
[----:B--2---:R-:W-:Y:S01]  /*16d0*/  @!P5 MOV R3, 0x6000 ;  /* 0x000060000003d802 */ /* 0x004fe20000000f00 */
[----:B--2---:R-:W-:Y:S10]  /*16e0*/  @P0 BRA `(.L_x_21) ;  /* 0x00000000000c0947 */ /* 0x004ff40003800000 */
[----:B------:R-:W-:-:S04]  /*16f0*/  SHF.L.U32 R5, R15, 0x1f, RZ ;  /* 0x0000001f0f057819 */ /* 0x000fc800000006ff */
[----:B------:R-:W2:Y:S02]  /*1700*/  SYNCS.PHASECHK.TRANS64.TRYWAIT P0, [UR33+0x18], R5 ;  /* 0x00001805ff0075a7 */ /* 0x000ea40008001121 */
[----:B--2---:R-:W-:Y:S05]  /*1710*/  @!P0 BRA `(.L_x_22) ;  /* 0x0000005800a88947 */ /* 0x004fea0003800000 */
.L_x_21:
[----:B------:R2:W-:Y:S01]  /*1720*/  @!P5 SYNCS.ARRIVE.TRANS64 RZ, [UR33], R3 ;  /* 0x00000003ffffd9a7 */ /* 0x0005e20008000021 */
[----:B------:R-:W-:Y:S04]  /*1730*/  BSSY.RECONVERGENT B0, `(.L_x_23) ;  /* 0x0000003000007945 */ /* 0x000fe80003800200 */
[----:B------:R-:W-:Y:S05]  /*1740*/  @P4 BRA `(.L_x_24) ;  /* 0x0000000000044947 */ /* 0x000fea0003800000 */
[----:B------:R-:W-:Y:S05]  /*1750*/  BPT.TRAP 0x1 ;  /* 0x000000040000795c */ /* 0x000fea0000300000 */
.L_x_24:
[----:B------:R-:W-:Y:S05]  /*1760*/  BSYNC.RECONVERGENT B0 ;  /* 0x0000000000007941 */ /* 0x000fea0003800200 */
.L_x_23:
[----:B------:R-:W-:Y:S02]  /*1770*/  UIADD3 UR6, UPT, UPT, UR17, 0x1, URZ ;  /* 0x0000000111067890 */ /* 0x000fe4000fffe0ff */
[----:B------:R-:W-:Y:S02]  /*1780*/  ULEA UR32, UR17, UR4, 0xd ;  /* 0x0000000411207291 */ /* 0x000fe4000f8e68ff */
[----:B------:R-:W-:Y:S02]  /*1790*/  UISETP.NE.AND UP0, UPT, UR6, 0x3, UPT ;  /* 0x000000030600788c */ /* 0x000fe4000bf05270 */
[----:B------:R-:W-:Y:S02]  /*17a0*/  UIADD3 UR26, UP1, UPT, UR22, 0x80, URZ ;  /* 0x00000080161a7890 */ /* 0x000fe4000ff3e0ff */
[----:B------:R-:W-:Y:S02]  /*17b0*/  USEL UR9, URZ, 0x1, UP0 ;  /* 0x00000001ff097887 */ /* 0x000fe40008000000 */
[----:B------:R-:W-:-:S02]  /*17c0*/  USEL UR6, UR6, URZ, UP0 ;  /* 0x000000ff06067287 */ /* 0x000fc40008000000 */
[----:B------:R-:W-:Y:S02]  /*17d0*/  UIADD3 UR20, UP0, UPT, UR22, 0x180, URZ ;  /* 0x0000018016147890 */ /* 0x000fe4000ff1e0ff */
[----:B------:R-:W-:Y:S01]  /*17e0*/  ULEA UR8, UR6, UR4, 0x3 ;  /* 0x0000000406087291 */ /* 0x000fe2000f8e18ff */
[----:B------:R-:W-:Y:S01]  /*17f0*/  LOP3.LUT R15, R15, UR9, RZ, 0x3c, !PT ;  /* 0x000000090f0f7c12 */ /* 0x000fe2000f8e3cff */
[----:B------:R-:W-:Y:S02]  /*1800*/  USHF.L.U32 UR34, UR16, 0x7, URZ ;  /* 0x0000000710227899 */ /* 0x000fe400080006ff */
[----:B------:R-:W-:Y:S01]  /*1810*/  UIADD3.X UR27, UPT, UPT, URZ, UR23, URZ, UP1, !UPT ;  /* 0x00000017ff1b7290 */ /* 0x000fe20008ffe4ff */
[----:B-1----:R-:W-:Y:S01]  /*1820*/  SHF.L.U32 R2, R15, 0x1f, RZ ;  /* 0x0000001f0f027819 */ /* 0x002fe200000006ff */
[----:B------:R-:W-:Y:S02]  /*1830*/  UIADD3 UR32, UPT, UPT, UR32, 0x4400, URZ ;  /* 0x0000440020207890 */ /* 0x000fe4000fffe0ff */
[----:B------:R-:W-:Y:S01]  /*1840*/  UIADD3.X UR21, UPT, UPT, URZ, UR23, URZ, UP0, !UPT ;  /* 0x00000017ff157290 */ /* 0x000fe200087fe4ff */
[----:B------:R1:W1:Y:S01]  /*1850*/  SYNCS.PHASECHK.TRANS64.TRYWAIT P0, [UR8+0x18], R2 ;  /* 0x00001802ff0075a7 */ /* 0x0002620008001108 */
[----:B------:R-:W-:Y:S01]  /*1860*/  ULEA UR8, UR17, UR4, 0xe ;  /* 0x0000000411087291 */ /* 0x000fe2000f8e70ff */
[----:B------:R-:W-:Y:S01]  /*1870*/  UMOV UR18, 0x0 ;  /* 0x0000000000127882 */ /* 0x000fe20000000000 */
[----:B------:R-:W-:-:S02]  /*1880*/  UMOV UR19, 0x10000000 ;  /* 0x1000000000137882 */ /* 0x000fc40000000000 */
[----:B------:R-:W-:Y:S01]  /*1890*/  UIADD3 UR8, UPT, UPT, UR8, 0xa400, URZ ;  /* 0x0000a40008087890 */ /* 0x000fe2000fffe0ff */
[----:B------:R1:W-:Y:S01]  /*18a0*/  UTMALDG.3D [UR32], [UR26], desc[UR18] ;  /* 0x000012201a0075b4 */ /* 0x0003e20008011000 */
[----:B------:R-:W-:Y:S01]  /*18b0*/  UMOV UR12, UR36 ;  /* 0x00000024000c7c82 */ /* 0x000fe20008000000 */
[----:B------:R-:W-:Y:S01]  /*18c0*/  UMOV UR9, UR33 ;  /* 0x0000002100097c82 */ /* 0x000fe20008000000 */
[----:B------:R-:W-:Y:S01]  /*18d0*/  UMOV UR10, UR34 ;  /* 0x00000022000a7c82 */ /* 0x000fe20008000000 */
[----:B------:R-:W-:Y:S01]  /*18e0*/  UIADD3 UR16, UPT, UPT, UR16, 0x1, URZ ;  /* 0x0000000110107890 */ /* 0x000fe2000fffe0ff */
[----:B------:R-:W-:Y:S01]  /*18f0*/  UMOV UR24, UR5 ;  /* 0x0000000500187c82 */ /* 0x000fe20008000000 */
[----:B------:R-:W-:Y:S02]  /*1900*/  UMOV UR17, UR6 ;  /* 0x0000000600117c82 */ /* 0x000fe40008000000 */
[----:B------:R1:W-:Y:S01]  /*1910*/  UTMALDG.3D [UR8], [UR20], desc[UR18] ;  /* 0x00001208140075b4 */ /* 0x0003e20008011000 */
[----:B------:R-:W-:-:S09]  /*1920*/  UISETP.NE.AND UP0, UPT, UR16, UR5, UPT ;  /* 0x000000051000728c */ /* 0x000fd2000bf05270 */
[----:B------:R-:W-:Y:S05]  /*1930*/  BRA.U UP0, `(.L_x_25) ;  /* 0xfffffffd00607547 */ /* 0x000fea000b83ffff */
.L_x_20:
[----:B-1----:R-:W-:Y:S01]  /*1940*/  ULEA UR8, UR6, UR4, 0x3 ;  /* 0x0000000406087291 */ /* 0x002fe2000f8e18ff */
[----:B------:R-:W-:Y:S01]  /*1950*/  SHF.L.U32 R2, R15, 0x1f, RZ ;  /* 0x0000001f0f027819 */ /* 0x000fe200000006ff */
[----:B------:R-:W-:Y:S01]  /*1960*/  @!P1 SYNCS.ARRIVE.TRANS64.A1T0 RZ, [UR4+0x58], RZ ;  /* 0x000058ffffff99a7 */ /* 0x000fe20008100004 */
[----:B------:R-:W-:-:S06]  /*1970*/  UISETP.GT.AND UP0, UPT, UR15, UR14, UPT ;  /* 0x0000000e0f00728c */ /* 0x000fcc000bf04270 */
[----:B--2---:R1:W2:Y:S03]  /*1980*/  SYNCS.PHASECHK.TRANS64.TRYWAIT P0, [UR8+0x18], R2 ;  /* 0x00001802ff0075a7 */ /* 0x0042a60008001108 */
[----:B------:R-:W-:Y:S05]  /*1990*/  BRA.U !UP0, `(.L_x_26) ;  /* 0x0000000108ac7547 */ /* 0x000fea000b800000 */
[----:B------:R-:W-:Y:S01]  /*19a0*/  UIADD3 UR21, UPT, UPT, UR7, UR24, URZ ;  /* 0x0000001807157290 */ /* 0x000fe2000fffe0ff */
[----:B------:R-:W-:-:S11]  /*19b0*/  UMOV UR25, UR6 ;  /* 0x0000000600197c82 */ /* 0x000fd60008000000 */
.L_x_31:
[----:B-1----:R-:W-:Y:S01]  /*19c0*/  ULEA UR17, UR25, UR4, 0x3 ;  /* 0x0000000419117291 */ /* 0x002fe2000f8e18ff */
[----:B--2---:R-:W-:Y:S01]  /*19d0*/  @!P5 MOV R3, 0x6000 ;  /* 0x000060000003d802 */ /* 0x004fe20000000f00 */
[----:B--2---:R-:W-:Y:S10]  /*19e0*/  @P0 BRA `(.L_x_27) ;  /* 0x00000000000c0947 */ /* 0x004ff40003800000 */
[----:B------:R-:W-:-:S04]  /*19f0*/  SHF.L.U32 R5, R15, 0x1f, RZ ;  /* 0x0000001f0f057819 */ /* 0x000fc800000006ff */
[----:B------:R-:W2:Y:S02]  /*1a00*/  SYNCS.PHASECHK.TRANS64.TRYWAIT P0, [UR17+0x18], R5 ;  /* 0x00001805ff0075a7 */ /* 0x000ea40008001111 */
[----:B--2---:R-:W-:Y:S05]  /*1a10*/  @!P0 BRA `(.L_x_28) ;  /* 0x0000005800008947 */ /* 0x004fea0003800000 */
.L_x_27:
[----:B------:R2:W-:Y:S01]  /*1a20*/  @!P5 SYNCS.ARRIVE.TRANS64 RZ, [UR17], R3 ;  /* 0x00000003ffffd9a7 */ /* 0x0005e20008000011 */
[----:B------:R-:W-:Y:S04]  /*1a30*/  BSSY.RECONVERGENT B0, `(.L_x_29) ;  /* 0x0000003000007945 */ /* 0x000fe80003800200 */
[----:B------:R-:W-:Y:S05]  /*1a40*/  @P4 BRA `(.L_x_30) ;  /* 0x0000000000044947 */ /* 0x000fea0003800000 */
[----:B------:R-:W-:Y:S05]  /*1a50*/  BPT.TRAP 0x1 ;  /* 0x000000040000795c */ /* 0x000fea0000300000 */
.L_x_30:
[----:B------:R-:W-:Y:S05]  /*1a60*/  BSYNC.RECONVERGENT B0 ;  /* 0x0000000000007941 */ /* 0x000fea0003800200 */
.L_x_29:
        /* <DEDUP_REMOVED lines=10> */
[----:B------:R-:W-:Y:S01]  /*1b10*/  UIADD3 UR16, UPT, UPT, UR16, 0x4400, URZ ;  /* 0x0000440010107890 */ /* 0x000fe2000fffe0ff */
[----:B-1----:R-:W-:Y:S01]  /*1b20*/  SHF.L.U32 R2, R15, 0x1f, RZ ;  /* 0x0000001f0f027819 */ /* 0x002fe200000006ff */
[----:B------:R-:W-:Y:S02]  /*1b30*/  UIADD3.X UR31, UPT, UPT, URZ, UR23, URZ, UP1, !UPT ;  /* 0x00000017ff1f7290 */ /* 0x000fe40008ffe4ff */
[----:B------:R-:W-:Y:S01]  /*1b40*/  UIADD3.X UR29, UPT, UPT, URZ, UR23, URZ, UP0, !UPT ;  /* 0x00000017ff1d7290 */ /* 0x000fe200087fe4ff */
[----:B------:R1:W1:Y:S01]  /*1b50*/  SYNCS.PHASECHK.TRANS64.TRYWAIT P0, [UR8+0x18], R2 ;  /* 0x00001802ff0075a7 */ /* 0x0002620008001108 */
[----:B------:R-:W-:Y:S01]  /*1b60*/  ULEA UR8, UR25, UR4, 0xe ;  /* 0x0000000419087291 */ /* 0x000fe2000f8e70ff */
[----:B------:R-:W-:Y:S01]  /*1b70*/  UMOV UR26, 0x0 ;  /* 0x00000000001a7882 */ /* 0x000fe20000000000 */
[----:B------:R-:W-:-:S02]  /*1b80*/  UMOV UR27, 0x10000000 ;  /* 0x10000000001b7882 */ /* 0x000fc40000000000 */
[----:B------:R-:W-:Y:S01]  /*1b90*/  UIADD3 UR8, UPT, UPT, UR8, 0xa400, URZ ;  /* 0x0000a40008087890 */ /* 0x000fe2000fffe0ff */
[----:B------:R-:W-:Y:S01]  /*1ba0*/  UMOV UR19, UR35 ;  /* 0x0000002300137c82 */ /* 0x000fe20008000000 */
[----:B------:R-:W-:Y:S01]  /*1bb0*/  UMOV UR20, UR36 ;  /* 0x0000002400147c82 */ /* 0x000fe20008000000 */
[----:B------:R-:W-:Y:S01]  /*1bc0*/  UMOV UR12, UR36 ;  /* 0x00000024000c7c82 */ /* 0x000fe20008000000 */
[----:B------:R-:W-:Y:S01]  /*1bd0*/  UMOV UR9, UR17 ;  /* 0x0000001100097c82 */ /* 0x000fe20008000000 */
[----:B------:R-:W-:Y:S01]  /*1be0*/  UMOV UR10, UR18 ;  /* 0x00000012000a7c82 */ /* 0x000fe20008000000 */
[----:B------:R1:W-:Y:S01]  /*1bf0*/  UTMALDG.3D [UR16], [UR30], desc[UR26] ;  /* 0x00001a101e0075b4 */ /* 0x0003e20008011000 */
[----:B------:R-:W-:Y:S01]  /*1c00*/  UIADD3 UR24, UPT, UPT, UR24, 0x1, URZ ;  /* 0x0000000118187890 */ /* 0x000fe2000fffe0ff */
[----:B------:R-:W-:-:S03]  /*1c10*/  UMOV UR25, UR6 ;  /* 0x0000000600197c82 */ /* 0x000fc60008000000 */
[----:B------:R-:W-:Y:S01]  /*1c20*/  UISETP.NE.AND UP0, UPT, UR24, UR21, UPT ;  /* 0x000000151800728c */ /* 0x000fe2000bf05270 */
[----:B------:R1:W-:Y:S08]  /*1c30*/  UTMALDG.3D [UR8], [UR28], desc[UR26] ;  /* 0x00001a081c0075b4 */ /* 0x0003f00008011000 */
[----:B------:R-:W-:Y:S05]  /*1c40*/  BRA.U UP0, `(.L_x_31) ;  /* 0xfffffffd005c7547 */ /* 0x000fea000b83ffff */
.L_x_26:
[C---:B-1----:R-:W-:Y:S01]  /*1c50*/  LEA R2, R14.reuse, UR4, 0x3 ;  /* 0x000000040e027c11 */ /* 0x042fe2000f8e18ff */
[----:B------:R-:W-:Y:S01]  /*1c60*/  NOP ;  /* 0x0000000000007918 */ /* 0x000fe20000000000 */
[----:B--2---:R-:W-:Y:S02]  /*1c70*/  SHF.L.U32 R3, R13, 0x1f, RZ ;  /* 0x0000001f0d037819 */ /* 0x004fe400000006ff */
[----:B------:R-:W-:Y:S02]  /*1c80*/  LEA R4, R14, UR4, 0x4 ;  /* 0x000000040e047c11 */ /* 0x000fe4000f8e20ff */
[----:B------:R-:W1:Y:S02]  /*1c90*/  SYNCS.PHASECHK.TRANS64.TRYWAIT P0, [R2+URZ+0x60], R3 ;  /* 0x00006003020075a7 */ /* 0x000e6400080011ff */
[----:B-1----:R-:W-:Y:S05]  /*1ca0*/  @!P0 BRA `(.L_x_32) ;  /* 0x0000005400748947 */ /* 0x002fea0003800000 */
.L_x_107:
[----:B------:R-:W2:Y:S01]  /*1cb0*/  LDS.128 R4, [R4+0xf0] ;  /* 0x0000f00004047984 */ /* 0x000ea20000000c00 */
[----:B---3--:R-:W-:Y:S01]  /*1cc0*/  ISETP.GE.AND P0, PT, R40, 0x1, PT ;  /* 0x000000012800780c */ /* 0x008fe20003f06270 */
[----:B-1----:R-:W-:Y:S01]  /*1cd0*/  VIADD R2, R2, 0x70 ;  /* 0x0000007002027836 */ /* 0x002fe20000000000 */
[----:B------:R-:W-:Y:S01]  /*1ce0*/  @!PT LDS RZ, [RZ] ;  /* 0x00000000fffff984 */ /* 0x000fe20000000800 */
[----:B------:R-:W-:Y:S01]  /*1cf0*/  @!PT LDS RZ, [RZ] ;  /* 0x00000000fffff984 */ /* 0x000fe20000000800 */
[----:B------:R-:W-:Y:S01]  /*1d00*/  @!PT LDS RZ, [RZ] ;  /* 0x00000000fffff984 */ /* 0x000fe20000000800 */
[----:B------:R-:W-:Y:S01]  /*1d10*/  @!PT LDS RZ, [RZ] ;  /* 0x00000000fffff984 */ /* 0x000fe20000000800 */
[----:B------:R1:W-:Y:S06]  /*1d20*/  MEMBAR.ALL.CTA ;  /* 0x0000000000007992 */ /* 0x0003ec0000008000 */
[----:B-1----:R-:W1:Y:S01]  /*1d30*/  FENCE.VIEW.ASYNC.S ;  /* 0x00000000000073c6 */ /* 0x002e620000000000 */
[----:B------:R-:W-:-:S04]  /*1d40*/  PRMT R2, RZ, 0x654, R2 ;  /* 0x00000654ff027816 */ /* 0x000fc80000000002 */
[----:B-1----:R1:W-:Y:S01]  /*1d50*/  SYNCS.ARRIVE.TRANS64.RED.A1T0 RZ, [R2+URZ], RZ ;  /* 0x000000ff02ff79a7 */ /* 0x0023e200081004ff */
[----:B--2---:R-:W-:-:S13]  /*1d60*/  LOP3.LUT P2, RZ, R6, 0x1, RZ, 0xc0, !PT ;  /* 0x0000000106ff7812 */ /* 0x004fda000784c0ff */
[----:B------:R-:W-:Y:S01]  /*1d70*/  @P2 SHF.R.U32.HI R3, RZ, 0x10, R5 ;  /* 0x00000010ff032819 */ /* 0x000fe20000011605 */
[----:B------:R-:W-:Y:S01]  /*1d80*/  VOTEU.ANY UP0, P2 ;  /* 0x0000000000ff7886 */ /* 0x000fe20001000100 */
[----:B------:R-:W-:Y:S02]  /*1d90*/  @P2 MOV R11, R4 ;  /* 0x00000004000b2202 */ /* 0x000fe40000000f00 */
[----:B------:R-:W-:Y:S02]  /*1da0*/  @P2 R2UR.BROADCAST UR8, R3 ;  /* 0x00000000030822ca */ /* 0x000fe400008e0000 */
[----:B------:R-:W-:-:S11]  /*1db0*/  @P2 LOP3.LUT R8, R5, 0xffff, RZ, 0xc0, !PT ;  /* 0x0000ffff05082812 */ /* 0x000fd600078ec0ff */
[----:B------:R-:W-:Y:S01]  /*1dc0*/  @UP0 UMOV UR36, UR8 ;  /* 0x0000000800240c82 */ /* 0x000fe20008000000 */
[----:B-1----:R-:W-:Y:S05]  /*1dd0*/  @!P0 BRA `(.L_x_33) ;  /* 0x0000000000b88947 */ /* 0x002fea0003800000 */
[----:B------:R-:W4:Y:S01]  /*1de0*/  LDC.64 R4, c[0x0][0xb18] ;  /* 0x0002c600ff047b82 */ /* 0x000f220000000a00 */
[----:B------:R-:W-:-:S07]  /*1df0*/  ISETP.NE.AND P3, PT, R40, 0x1, PT ;  /* 0x000000012800780c */ /* 0x000fce0003f65270 */
[----:B------:R-:W1:Y:S08]  /*1e00*/  LDC.64 R6, c[0x0][0xb10] ;  /* 0x0002c400ff067b82 */ /* 0x000e700000000a00 */
[----:B------:R-:W2:Y:S08]  /*1e10*/  LDC R16, c[0x0][0xb20] ;  /* 0x0002c800ff107b82 */ /* 0x000eb00000000800 */
[----:B------:R-:W3:Y:S01]  /*1e20*/  LDC R18, c[0x0][0xb0c] ;  /* 0x0002c300ff127b82 */ /* 0x000ee20000000800 */
[----:B----4-:R-:W-:Y:S01]  /*1e30*/  IMAD.HI.U32 R17, R0, R5, RZ ;  /* 0x0000000500117227 */ /* 0x010fe200078e00ff */
[----:B------:R-:W-:-:S03]  /*1e40*/  ISETP.NE.AND P0, PT, R4, 0x1, PT ;  /* 0x000000010400780c */ /* 0x000fc60003f05270 */
[----:B------:R-:W-:-:S03]  /*1e50*/  IMAD.HI.U32 R5, R8, R5, RZ ;  /* 0x0000000508057227 */ /* 0x000fc600078e00ff */
[----:B------:R-:W4:Y:S01]  /*1e60*/  LDC.64 R2, c[0x0][0xb28] ;  /* 0x0002ca00ff027b82 */ /* 0x000f220000000a00 */
[----:B-1----:R-:W-:-:S04]  /*1e70*/  IMAD.HI.U32 R20, R9, R6, RZ ;  /* 0x0000000609147227 */ /* 0x002fc800078e00ff */
[----:B------:R-:W-:Y:S01]  /*1e80*/  IMAD.HI.U32 R22, R11, R6, RZ ;  /* 0x000000060b167227 */ /* 0x000fe200078e00ff */
[----:B------:R-:W-:Y:S02]  /*1e90*/  SHF.R.U32.HI R20, RZ, R7, R20 ;  /* 0x00000007ff147219 */ /* 0x000fe40000011614 */
[-C--:B--2---:R-:W-:Y:S02]  /*1ea0*/  SHF.R.U32.HI R17, RZ, R16.reuse, R17 ;  /* 0x00000010ff117219 */ /* 0x084fe40000011611 */
[----:B------:R-:W-:Y:S02]  /*1eb0*/  SHF.R.U32.HI R5, RZ, R16, R5 ;  /* 0x00000010ff057219 */ /* 0x000fe40000011605 */
[----:B------:R-:W-:Y:S02]  /*1ec0*/  SEL R17, R0, R17, !P0 ;  /* 0x0000001100117207 */ /* 0x000fe40004000000 */
[----:B------:R-:W-:Y:S02]  /*1ed0*/  SHF.R.U32.HI R22, RZ, R7, R22 ;  /* 0x00000007ff167219 */ /* 0x000fe40000011616 */
[----:B---3--:R-:W-:-:S02]  /*1ee0*/  ISETP.NE.AND P1, PT, R18, 0x1, PT ;  /* 0x000000011200780c */ /* 0x008fc40003f25270 */
[----:B------:R-:W-:Y:S02]  /*1ef0*/  SEL R5, R8, R5, !P0 ;  /* 0x0000000508057207 */ /* 0x000fe40004000000 */
[----:B------:R-:W-:Y:S02]  /*1f00*/  SEL R19, R9, R20, !P1 ;  /* 0x0000001409137207 */ /* 0x000fe40004800000 */
[----:B------:R-:W-:Y:S01]  /*1f10*/  SEL R7, R11, R22, !P1 ;  /* 0x000000160b077207 */ /* 0x000fe20004800000 */
[----:B----4-:R-:W-:-:S04]  /*1f20*/  IMAD.HI.U32 R20, R17, R2, RZ ;  /* 0x0000000211147227 */ /* 0x010fc800078e00ff */
[----:B------:R-:W-:Y:S01]  /*1f30*/  IMAD.HI.U32 R6, R19, R2, RZ ;  /* 0x0000000213067227 */ /* 0x000fe200078e00ff */
[----:B------:R-:W-:-:S04]  /*1f40*/  @P3 SHF.R.U32.HI R17, RZ, R3, R20 ;  /* 0x00000003ff113219 */ /* 0x000fc80000011614 */
[----:B------:R-:W-:Y:S01]  /*1f50*/  @P3 SHF.R.U32.HI R19, RZ, R3, R6 ;  /* 0x00000003ff133219 */ /* 0x000fe20000011606 */
[----:B------:R-:W-:-:S04]  /*1f60*/  IMAD R17, R40, R17, RZ ;  /* 0x0000001128117224 */ /* 0x000fc800078e02ff */
[----:B------:R-:W-:Y:S01]  /*1f70*/  IMAD R6, R40, R19, RZ ;  /* 0x0000001328067224 */ /* 0x000fe200078e02ff */
[C---:B------:R-:W-:Y:S02]  /*1f80*/  ISETP.GE.AND P0, PT, R5.reuse, R17, PT ;  /* 0x000000110500720c */ /* 0x040fe40003f06270 */
[----:B------:R-:W-:Y:S02]  /*1f90*/  IADD3 R17, PT, PT, -R5, RZ, RZ ;  /* 0x000000ff05117210 */ /* 0x000fe40007ffe1ff */
[----:B------:R-:W-:Y:S01]  /*1fa0*/  ISETP.GE.OR P0, PT, R7, R6, P0 ;  /* 0x000000060700720c */ /* 0x000fe20000706670 */
[----:B------:R-:W-:-:S04]  /*1fb0*/  IMAD.HI.U32 R6, R5, R2, RZ ;  /* 0x0000000205067227 */ /* 0x000fc800078e00ff */
[----:B------:R-:W-:Y:S01]  /*1fc0*/  IMAD R8, R4, R17, R8 ;  /* 0x0000001104087224 */ /* 0x000fe200078e0208 */
[----:B------:R-:W-:-:S04]  /*1fd0*/  SHF.R.U32.HI R6, RZ, R3, R6 ;  /* 0x00000003ff067219 */ /* 0x000fc80000011606 */
[----:B------:R-:W-:-:S03]  /*1fe0*/  SEL R6, R5, R6, !P3 ;  /* 0x0000000605067207 */ /* 0x000fc60005800000 */
[----:B------:R-:W-:-:S04]  /*1ff0*/  @!P0 IMAD.HI.U32 R16, R7, R2, RZ ;  /* 0x0000000207108227 */ /* 0x000fc800078e00ff */
[----:B------:R-:W-:Y:S01]  /*2000*/  IMAD.MOV R2, RZ, RZ, -R6 ;  /* 0x000000ffff027224 */ /* 0x000fe200078e0a06 */
[----:B------:R-:W-:-:S03]  /*2010*/  @!P0 SHF.R.U32.HI R16, RZ, R3, R16 ;  /* 0x00000003ff108219 */ /* 0x000fc60000011610 */
[----:B------:R-:W-:Y:S01]  /*2020*/  IMAD R2, R40, R2, R5 ;  /* 0x0000000228027224 */ /* 0x000fe200078e0205 */
        /* <DEDUP_REMOVED lines=9> */
.L_x_33:
[----:B------:R-:W1:Y:S02]  /*20c0*/  LDCU UR8, c[0x0][0xb30] ;  /* 0x00016600ff0877ac */ /* 0x000e640008000800 */
[----:B-1----:R-:W-:-:S09]  /*20d0*/  UISETP.NE.AND UP0, UPT, UR8, 0x1, UPT ;  /* 0x000000010800788c */ /* 0x002fd2000bf05270 */
[----:B------:R-:W-:Y:S05]  /*20e0*/  BRA.U UP0, `(.L_x_34) ;  /* 0x0000000100407547 */ /* 0x000fea000b800000 */
[----:B------:R-:W1:Y:S08]  /*20f0*/  LDC.64 R4, c[0x0][0xb10] ;  /* 0x0002c400ff047b82 */ /* 0x000e700000000a00 */
[----:B------:R-:W2:Y:S08]  /*2100*/  LDC.64 R2, c[0x0][0xb18] ;  /* 0x0002c600ff027b82 */ /* 0x000eb00000000a00 */
[----:B------:R-:W3:Y:S08]  /*2110*/  LDC R6, c[0x0][0xb20] ;  /* 0x0002c800ff067b82 */ /* 0x000ef00000000800 */
[----:B------:R-:W4:Y:S01]  /*2120*/  LDC R16, c[0x0][0xb0c] ;  /* 0x0002c300ff107b82 */ /* 0x000f220000000800 */
[----:B-1----:R-:W-:-:S05]  /*2130*/  IMAD.HI.U32 R4, R11, R4, RZ ;  /* 0x000000040b047227 */ /* 0x002fca00078e00ff */
[----:B------:R-:W-:Y:S01]  /*2140*/  SHF.R.U32.HI R4, RZ, R5, R4 ;  /* 0x00000005ff047219 */ /* 0x000fe20000011604 */
[----:B--2---:R-:W-:Y:S01]  /*2150*/  IMAD.HI.U32 R3, R8, R3, RZ ;  /* 0x0000000308037227 */ /* 0x004fe200078e00ff */
[----:B------:R-:W-:-:S04]  /*2160*/  ISETP.NE.AND P0, PT, R2, 0x1, PT ;  /* 0x000000010200780c */ /* 0x000fc80003f05270 */
[----:B---3--:R-:W-:-:S04]  /*2170*/  SHF.R.U32.HI R3, RZ, R6, R3 ;  /* 0x00000006ff037219 */ /* 0x008fc80000011603 */
[----:B------:R-:W-:Y:S02]  /*2180*/  SEL R3, R8, R3, !P0 ;  /* 0x0000000308037207 */ /* 0x000fe40004000000 */
[----:B----4-:R-:W-:-:S04]  /*2190*/  ISETP.NE.AND P1, PT, R16, 0x1, PT ;  /* 0x000000011000780c */ /* 0x010fc80003f25270 */
[----:B------:R-:W-:-:S05]  /*21a0*/  SEL R4, R11, R4, !P1 ;  /* 0x000000040b047207 */ /* 0x000fca0004800000 */
[----:B------:R-:W-:Y:S02]  /*21b0*/  IMAD.IADD R5, R3, 0x1, -R4 ;  /* 0x0000000103057824 */ /* 0x000fe400078e0a04 */
[----:B------:R-:W-:Y:S02]  /*21c0*/  IMAD.IADD R3, R4, 0x1, -R3 ;  /* 0x0000000104037824 */ /* 0x000fe400078e0a03 */
[----:B------:R-:W-:Y:S02]  /*21d0*/  IMAD R11, R5, R16, R11 ;  /* 0x00000010050b7224 */ /* 0x000fe400078e020b */
[----:B------:R-:W-:-:S07]  /*21e0*/  IMAD R8, R3, R2, R8 ;  /* 0x0000000203087224 */ /* 0x000fce00078e0208 */
.L_x_34:
[----:B------:R-:W-:Y:S01]  /*21f0*/  VIADD R14, R14, 0x1 ;  /* 0x000000010e0e7836 */ /* 0x000fe20000000000 */
[----:B------:R-:W-:Y:S01]  /*2200*/  PLOP3.LUT P1, PT, PT, PT, PT, 0x80, 0x8 ;  /* 0x000000000008781c */ /* 0x000fe20003f2f070 */
[----:B------:R-:W-:Y:S02]  /*2210*/  IMAD.IADD R21, R11, 0x1, R90 ;  /* 0x000000010b157824 */ /* 0x000fe400078e025a */
[----:B------:R-:W-:Y:S01]  /*2220*/  IMAD.IADD R20, R8, 0x1, R83 ;  /* 0x0000000108147824 */ /* 0x000fe200078e0253 */
[----:B------:R-:W-:-:S04]  /*2230*/  ISETP.NE.AND P0, PT, R14, 0x2, PT ;  /* 0x000000020e00780c */ /* 0x000fc80003f05270 */
[----:B------:R-:W-:Y:S02]  /*2240*/  SEL R2, RZ, 0x1, P0 ;  /* 0x00000001ff027807 */ /* 0x000fe40000000000 */
[----:B------:R-:W-:Y:S02]  /*2250*/  SEL R14, R14, RZ, P0 ;  /* 0x000000ff0e0e7207 */ /* 0x000fe40000000000 */
[----:B------:R-:W-:Y:S01]  /*2260*/  LOP3.LUT R13, R13, R2, RZ, 0x3c, !PT ;  /* 0x000000020d0d7212 */ /* 0x000fe200078e3cff */
[----:B------:R-:W-:Y:S06]  /*2270*/  @P2 BRA `(.L_x_35) ;  /* 0xfffffff000982947 */ /* 0x000fec000383ffff */
[----:B------:R-:W-:Y:S01]  /*2280*/  UIADD3 UR4, UPT, UPT, UR4, 0x18, URZ ;  /* 0x0000001804047890 */ /* 0x000fe2000fffe0ff */
[----:B------:R-:W-:-:S03]  /*2290*/  SHF.L.U32 R3, R15, 0x1f, RZ ;  /* 0x0000001f0f037819 */ /* 0x000fc600000006ff */
[----:B------:R-:W-:-:S09]  /*22a0*/  ULEA UR5, UR6, UR4, 0x3 ;  /* 0x0000000406057291 */ /* 0x000fd2000f8e18ff */
[----:B------:R-:W1:Y:S02]  /*22b0*/  SYNCS.PHASECHK.TRANS64.TRYWAIT P0, [UR5], R3 ;  /* 0x00000003ff0075a7 */ /* 0x000e640008001105 */
[----:B-1----:R-:W-:Y:S05]  /*22c0*/  @!P0 BRA `(.L_x_36) ;  /* 0x0000005000008947 */ /* 0x002fea0003800000 */
.L_x_109:
[----:B------:R-:W-:-:S04]  /*22d0*/  UIADD3 UR6, UPT, UPT, UR6, 0x1, URZ ;  /* 0x0000000106067890 */ /* 0x000fc8000fffe0ff */
[----:B------:R-:W-:-:S04]  /*22e0*/  UISETP.NE.AND UP0, UPT, UR6, 0x3, UPT ;  /* 0x000000030600788c */ /* 0x000fc8000bf05270 */
[----:B------:R-:W-:Y:S02]  /*22f0*/  USEL UR7, URZ, 0x1, UP0 ;  /* 0x00000001ff077887 */ /* 0x000fe40008000000 */
[----:B------:R-:W-:-:S04]  /*2300*/  USEL UR6, UR6, URZ, UP0 ;  /* 0x000000ff06067287 */ /* 0x000fc80008000000 */
[----:B------:R-:W-:Y:S01]  /*2310*/  ULEA UR5, UR6, UR4, 0x3 ;  /* 0x0000000406057291 */ /* 0x000fe2000f8e18ff */
[----:B------:R-:W-:-:S04]  /*2320*/  LOP3.LUT R15, R15, UR7, RZ, 0x3c, !PT ;  /* 0x000000070f0f7c12 */ /* 0x000fc8000f8e3cff */
[----:B-1----:R-:W-:-:S04]  /*2330*/  SHF.L.U32 R3, R15, 0x1f, RZ ;  /* 0x0000001f0f037819 */ /* 0x002fc800000006ff */
[----:B------:R-:W1:Y:S02]  /*2340*/  SYNCS.PHASECHK.TRANS64.TRYWAIT P0, [UR5], R3 ;  /* 0x00000003ff0075a7 */ /* 0x000e640008001105 */
[----:B-1----:R-:W-:Y:S05]  /*2350*/  @!P0 BRA `(.L_x_37) ;  /* 0x0000004c00f48947 */ /* 0x002fea0003800000 */
.L_x_111:
[----:B------:R-:W-:-:S04]  /*2360*/  UIADD3 UR6, UPT, UPT, UR6, 0x1, URZ ;  /* 0x0000000106067890 */ /* 0x000fc8000fffe0ff */
[----:B------:R-:W-:-:S04]  /*2370*/  UISETP.NE.AND UP0, UPT, UR6, 0x3, UPT ;  /* 0x000000030600788c */ /* 0x000fc8000bf05270 */
[----:B------:R-:W-:Y:S02]  /*2380*/  USEL UR5, URZ, 0x1, UP0 ;  /* 0x00000001ff057887 */ /* 0x000fe40008000000 */
[----:B------:R-:W-:-:S04]  /*2390*/  USEL UR6, UR6, URZ, UP0 ;  /* 0x000000ff06067287 */ /* 0x000fc80008000000 */
[----:B------:R-:W-:Y:S01]  /*23a0*/  ULEA UR6, UR6, UR4, 0x3 ;  /* 0x0000000406067291 */ /* 0x000fe2000f8e18ff */
[----:B-1----:R-:W-:-:S04]  /*23b0*/  LOP3.LUT R3, R15, UR5, RZ, 0x3c, !PT ;  /* 0x000000050f037c12 */ /* 0x002fc8000f8e3cff */
[----:B------:R-:W-:Y:S01]  /*23c0*/  SHF.L.U32 R3, R3, 0x1f, RZ ;  /* 0x0000001f03037819 */ /* 0x000fe200000006ff */
[----:B----4-:R-:W-:-:S07]  /*23d0*/  IMAD.U32 R0, RZ, RZ, UR6 ;  /* 0x00000006ff007e24 */ /* 0x010fce000f8e00ff */
.L_x_38:
[----:B-1----:R1:W2:Y:S02]  /*23e0*/  SYNCS.PHASECHK.TRANS64.TRYWAIT P0, [R0+URZ], R3 ;  /* 0x00000003000075a7 */ /* 0x0022a400080011ff */
[----:B--2---:R-:W-:Y:S05]  /*23f0*/  @!P0 NANOSLEEP.SYNCS 0x989680 ;  /* 0x009896800000895d */ /* 0x004fea0003900000 */
[----:B------:R-:W2:Y:S02]  /*2400*/  @!P0 SYNCS.PHASECHK.TRANS64 P0, [R0+URZ], R3 ;  /* 0x00000003000085a7 */ /* 0x000ea400080010ff */
[----:B--2---:R-:W-:Y:S05]  /*2410*/  @P0 EXIT ;  /* 0x000000000000094d */ /* 0x004fea0003800000 */
[----:B------:R-:W-:Y:S05]  /*2420*/  BRA `(.L_x_38) ;  /* 0xfffffffc00ec7947 */ /* 0x000fea000383ffff */
.L_x_17:
[----:B------:R-:W-:-:S04]  /*2430*/  UISETP.NE.AND UP1, UPT, UR37, URZ, UPT ;  /* 0x000000ff2500728c */ /* 0x000fc8000bf25270 */
[----:B------:R-:W-:-:S09]  /*2440*/  UISETP.NE.OR UP1, UPT, UR8, 0x1, UP1 ;  /* 0x000000010800788c */ /* 0x000fd20008f25670 */
[----:B------:R-:W-:Y:S05]  /*2450*/  BRA.U UP1, `(.L_x_39) ;  /* 0x0000000501487547 */ /* 0x000fea000b800000 */
[----:B------:R-:W-:Y:S01]  /*2460*/  ISETP.NE.AND P2, PT, R2, RZ, PT ;  /* 0x000000ff0200720c */ /* 0x000fe20003f45270 */
[----:B------:R-:W-:Y:S01]  /*2470*/  IMAD.MOV.U32 R12, RZ, RZ, 0x1 ;  /* 0x00000001ff0c7424 */ /* 0x000fe200078e00ff */
[----:B------:R-:W-:Y:S02]  /*2480*/  CS2R R10, SRZ ;  /* 0x00000000000a7805 */ /* 0x000fe4000001ff00 */
[----:B------:R-:W-:Y:S01]  /*2490*/  CS2R R8, SRZ ;  /* 0x0000000000087805 */ /* 0x000fe2000001ff00 */
[----:B------:R-:W-:Y:S01]  /*24a0*/  UMOV UR4, 0x400 ;  /* 0x0000040000047882 */ /* 0x000fe20000000000 */
[----:B------:R-:W-:Y:S01]  /*24b0*/  UMOV UR6, URZ ;  /* 0x000000ff00067c82 */ /* 0x000fe20008000000 */
[----:B------:R-:W-:-:S12]  /*24c0*/  ULEA UR37, UR37, UR4, 0x18 ;  /* 0x0000000425257291 */ /* 0x000fd8000f8ec0ff */
.L_x_43:
[----:B------:R-:W-:Y:S02]  /*24d0*/  LEA R0, R8, UR37, 0x3 ;  /* 0x0000002508007c11 */ /* 0x000fe4000f8e18ff */
[----:B------:R-:W-:-:S03]  /*24e0*/  SHF.L.U32 R5, R9, 0x1f, RZ ;  /* 0x0000001f09057819 */ /* 0x000fc600000006ff */
[----:B------:R-:W-:Y:S01]  /*24f0*/  VIADD R4, R0, 0xd0 ;  /* 0x000000d000047836 */ /* 0x000fe20000000000 */
[----:B------:R-:W1:Y:S02]  /*2500*/  SYNCS.PHASECHK.TRANS64.TRYWAIT P0, [R0+URZ+0xc0], R5 ;  /* 0x0000c005000075a7 */ /* 0x000e6400080011ff */
[----:B-1----:R-:W-:Y:S05]  /*2510*/  @!P0 BRA `(.L_x_40) ;  /* 0x0000004c009c8947 */ /* 0x002fea0003800000 */
.L_x_112:
[----:B------:R-:W-:Y:S01]  /*2520*/  ULEA UR5, UR6, UR37, 0x3 ;  /* 0x0000002506057291 */ /* 0x000fe2000f8e18ff */
[----:B------:R-:W-:Y:S02]  /*2530*/  PRMT R4, RZ, 0x654, R4 ;  /* 0x00000654ff047816 */ /* 0x000fe40000000004 */
[----:B-1----:R-:W-:Y:S01]  /*2540*/  SHF.L.U32 R5, R12, 0x1f, RZ ;  /* 0x0000001f0c057819 */ /* 0x002fe200000006ff */
[----:B------:R-:W-:Y:S01]  /*2550*/  UIADD3 UR4, UPT, UPT, UR5, 0x60, URZ ;  /* 0x0000006005047890 */ /* 0x000fe2000fffe0ff */
[----:B------:R1:W-:Y:S05]  /*2560*/  SYNCS.ARRIVE.TRANS64.RED.A1T0 RZ, [R4+URZ], RZ ;  /* 0x000000ff04ff79a7 */ /* 0x0003ea00081004ff */
[----:B------:R-:W-:Y:S01]  /*2570*/  IMAD.U32 R7, RZ, RZ, UR4 ;  /* 0x00000004ff077e24 */ /* 0x000fe2000f8e00ff */
[----:B------:R-:W2:Y:S04]  /*2580*/  SYNCS.PHASECHK.TRANS64.TRYWAIT P0, [UR5+0x70], R5 ;  /* 0x00007005ff0075a7 */ /* 0x000ea80008001105 */
[----:B------:R-:W-:Y:S01]  /*2590*/  PRMT R6, R2, 0x654, R7 ;  /* 0x0000065402067816 */ /* 0x000fe20000000007 */
[----:B-1----:R-:W-:Y:S01]  /*25a0*/  @!P2 IMAD.MOV.U32 R4, RZ, RZ, 0x10 ;  /* 0x00000010ff04a424 */ /* 0x002fe200078e00ff */
[----:B--2---:R-:W-:Y:S06]  /*25b0*/  @!P0 BRA `(.L_x_41) ;  /* 0x0000004c00888947 */ /* 0x004fec0003800000 */
.L_x_114:
[----:B------:R-:W-:Y:S01]  /*25c0*/  ULEA UR4, UR6, UR37, 0x4 ;  /* 0x0000002506047291 */ /* 0x000fe2000f8e20ff */
[----:B------:R-:W-:Y:S01]  /*25d0*/  SEL R3, R6, R3, !P2 ;  /* 0x0000000306037207 */ /* 0x000fe20005000000 */
[----:B------:R-:W-:Y:S01]  /*25e0*/  UIADD3 UR5, UPT, UPT, UR5, 0x60, URZ ;  /* 0x0000006005057890 */ /* 0x000fe2000fffe0ff */
[----:B-1----:R-:W-:Y:S01]  /*25f0*/  LEA R0, R11, UR37, 0x3 ;  /* 0x000000250b007c11 */ /* 0x002fe2000f8e18ff */
[----:B------:R-:W-:Y:S01]  /*2600*/  UIADD3 UR4, UPT, UPT, UR4, 0xf0, URZ ;  /* 0x000000f004047890 */ /* 0x000fe2000fffe0ff */
[----:B------:R-:W-:Y:S01]  /*2610*/  SHF.L.U32 R5, R10, 0x1f, RZ ;  /* 0x0000001f0a057819 */ /* 0x000fe200000006ff */
[----:B------:R1:W-:Y:S01]  /*2620*/  @!P2 SYNCS.ARRIVE.TRANS64.RED RZ, [R3+URZ], R4 ;  /* 0x0000000403ffa9a7 */ /* 0x0003e200080004ff */
[----:B------:R-:W-:Y:S01]  /*2630*/  UIADD3 UR6, UPT, UPT, UR6, 0x1, URZ ;  /* 0x0000000106067890 */ /* 0x000fe2000fffe0ff */
[----:B------:R-:W-:-:S03]  /*2640*/  VIADD R8, R8, 0x1 ;  /* 0x0000000108087836 */ /* 0x000fc60000000000 */
[----:B------:R-:W-:Y:S02]  /*2650*/  UISETP.NE.AND UP0, UPT, UR6, 0x2, UPT ;  /* 0x000000020600788c */ /* 0x000fe4000bf05270 */
[----:B------:R-:W-:Y:S06]  /*2660*/  UGETNEXTWORKID.BROADCAST [UR4], [UR5] ;  /* 0x00000000040073ca */ /* 0x000fec0008000100 */
[----:B------:R-:W-:Y:S01]  /*2670*/  USEL UR4, URZ, 0x1, UP0 ;  /* 0x00000001ff047887 */ /* 0x000fe20008000000 */
[----:B------:R-:W-:Y:S01]  /*2680*/  ISETP.NE.AND P0, PT, R8, 0x2, PT ;  /* 0x000000020800780c */ /* 0x000fe20003f05270 */
[----:B------:R-:W-:Y:S01]  /*2690*/  USEL UR6, UR6, URZ, UP0 ;  /* 0x000000ff06067287 */ /* 0x000fe20008000000 */
[----:B------:R-:W2:Y:S03]  /*26a0*/  SYNCS.PHASECHK.TRANS64.TRYWAIT P1, [R0+URZ+0x60], R5 ;  /* 0x00006005000075a7 */ /* 0x000ea600080211ff */
[----:B------:R-:W-:Y:S01]  /*26b0*/  LOP3.LUT R12, R12, UR4, RZ, 0x3c, !PT ;  /* 0x000000040c0c7c12 */ /* 0x000fe2000f8e3cff */
[----:B-12---:R-:W-:Y:S07]  /*26c0*/  @!P1 BRA `(.L_x_42) ;  /* 0x0000004c005c9947 */ /* 0x006fee0003800000 */
.L_x_115:
[C---:B------:R-:W-:Y:S01]  /*26d0*/  LEA R4, R11.reuse, UR37, 0x4 ;  /* 0x000000250b047c11 */ /* 0x040fe2000f8e20ff */
[----:B-1----:R-:W-:Y:S01]  /*26e0*/  VIADD R0, R0, 0x70 ;  /* 0x0000007000007836 */ /* 0x002fe20000000000 */
[----:B------:R-:W-:Y:S01]  /*26f0*/  SEL R8, R8, RZ, P0 ;  /* 0x000000ff08087207 */ /* 0x000fe20000000000 */
[----:B------:R-:W-:-:S03]  /*2700*/  VIADD R11, R11, 0x1 ;  /* 0x000000010b0b7836 */ /* 0x000fc60000000000 */
[----:B------:R-:W1:Y:S01]  /*2710*/  LDS.128 R4, [R4+0xf0] ;  /* 0x0000f00004047984 */ /* 0x000e620000000c00 */
[----:B------:R-:W-:Y:S02]  /*2720*/  PRMT R0, RZ, 0x654, R0 ;  /* 0x00000654ff007816 */ /* 0x000fe40000000000 */
[C---:B------:R-:W-:Y:S01]  /*2730*/  ISETP.NE.AND P1, PT, R11.reuse, 0x2, PT ;  /* 0x000000020b00780c */ /* 0x040fe20003f25270 */
[----:B------:R-:W-:Y:S01]  /*2740*/  @!PT LDS RZ, [RZ] ;  /* 0x00000000fffff984 */ /* 0x000fe20000000800 */
[----:B------:R-:W-:Y:S01]  /*2750*/  @!PT LDS RZ, [RZ] ;  /* 0x00000000fffff984 */ /* 0x000fe20000000800 */
[----:B------:R-:W-:Y:S01]  /*2760*/  @!PT LDS RZ, [RZ] ;  /* 0x00000000fffff984 */ /* 0x000fe20000000800 */
[----:B------:R-:W-:Y:S01]  /*2770*/  @!PT LDS RZ, [RZ] ;  /* 0x00000000fffff984 */ /* 0x000fe20000000800 */
[----:B------:R2:W-:Y:S06]  /*2780*/  MEMBAR.ALL.CTA ;  /* 0x0000000000007992 */ /* 0x0005ec0000008000 */
[----:B--2---:R-:W2:Y:S01]  /*2790*/  FENCE.VIEW.ASYNC.S ;  /* 0x00000000000073c6 */ /* 0x004ea20000000000 */
[----:B------:R-:W-:Y:S01]  /*27a0*/  SEL R11, R11, RZ, P1 ;  /* 0x000000ff0b0b7207 */ /* 0x000fe20000800000 */
[----:B--2---:R2:W-:Y:S01]  /*27b0*/  SYNCS.ARRIVE.TRANS64.RED.A1T0 RZ, [R0+URZ], RZ ;  /* 0x000000ff00ff79a7 */ /* 0x0045e200081004ff */
[----:B-1----:R-:W-:-:S02]  /*27c0*/  LOP3.LUT P3, RZ, R6, 0x1, RZ, 0xc0, !PT ;  /* 0x0000000106ff7812 */ /* 0x002fc4000786c0ff */
[----:B------:R-:W-:-:S04]  /*27d0*/  SEL R5, RZ, 0x1, P1 ;  /* 0x00000001ff057807 */ /* 0x000fc80000800000 */
[----:B------:R-:W-:Y:S02]  /*27e0*/  LOP3.LUT R10, R10, R5, RZ, 0x3c, !PT ;  /* 0x000000050a0a7212 */ /* 0x000fe400078e3cff */
[----:B--2---:R-:W-:-:S04]  /*27f0*/  SEL R0, RZ, 0x1, P0 ;  /* 0x00000001ff007807 */ /* 0x004fc80000000000 */
[----:B------:R-:W-:Y:S01]  /*2800*/  LOP3.LUT R9, R9, R0, RZ, 0x3c, !PT ;  /* 0x0000000009097212 */ /* 0x000fe200078e3cff */
[----:B------:R-:W-:Y:S06]  /*2810*/  @P3 BRA `(.L_x_43) ;  /* 0xfffffffc002c3947 */ /* 0x000fec000383ffff */
[----:B------:R-:W-:Y:S01]  /*2820*/  ULEA UR5, UR6, UR37, 0x3 ;  /* 0x0000002506057291 */ /* 0x000fe2000f8e18ff */
[----:B------:R-:W-:-:S08]  /*2830*/  SHF.L.U32 R3, R12, 0x1f, RZ ;  /* 0x0000001f0c037819 */ /* 0x000fd000000006ff */
[----:B------:R-:W1:Y:S02]  /*2840*/  SYNCS.PHASECHK.TRANS64 P0, [UR5+0x70], R3 ;  /* 0x00007003ff0075a7 */ /* 0x000e640008001005 */
[----:B-1----:R-:W-:Y:S05]  /*2850*/  @P0 BRA `(.L_x_44) ;  /* 0x0000000000080947 */ /* 0x002fea0003800000 */
[----:B------:R-:W1:Y:S02]  /*2860*/  SYNCS.PHASECHK.TRANS64.TRYWAIT P0, [UR5+0x70], R3 ;  /* 0x00007003ff0075a7 */ /* 0x000e640008001105 */
[----:B-1----:R-:W-:Y:S05]  /*2870*/  @!P0 BRA `(.L_x_45) ;  /* 0x0000004c00048947 */ /* 0x002fea0003800000 */
.L_x_44:
[----:B------:R-:W-:-:S04]  /*2880*/  UIADD3 UR4, UPT, UPT, UR6, 0x1, URZ ;  /* 0x0000000106047890 */ /* 0x000fc8000fffe0ff */
[----:B------:R-:W-:-:S04]  /*2890*/  UISETP.NE.AND UP0, UPT, UR4, 0x2, UPT ;  /* 0x000000020400788c */ /* 0x000fc8000bf05270 */
[----:B------:R-:W-:Y:S02]  /*28a0*/  USEL UR7, URZ, 0x1, UP0 ;  /* 0x00000001ff077887 */ /* 0x000fe40008000000 */
[----:B------:R-:W-:-:S04]  /*28b0*/  USEL UR4, UR4, URZ, UP0 ;  /* 0x000000ff04047287 */ /* 0x000fc80008000000 */
[----:B------:R-:W-:Y:S01]  /*28c0*/  ULEA UR4, UR4, UR37, 0x3 ;  /* 0x0000002504047291 */ /* 0x000fe2000f8e18ff */
[----:B-1----:R-:W-:-:S04]  /*28d0*/  LOP3.LUT R3, R12, UR7, RZ, 0x3c, !PT ;  /* 0x000000070c037c12 */ /* 0x002fc8000f8e3cff */
[----:B------:R-:W-:-:S04]  /*28e0*/  SHF.L.U32 R0, R3, 0x1f, RZ ;  /* 0x0000001f03007819 */ /* 0x000fc800000006ff */
[----:B------:R-:W1:Y:S02]  /*28f0*/  SYNCS.PHASECHK.TRANS64 P0, [UR4+0x70], R0 ;  /* 0x00007000ff0075a7 */ /* 0x000e640008001004 */
[----:B-1----:R-:W-:Y:S05]  /*2900*/  @P0 EXIT ;  /* 0x000000000000094d */ /* 0x002fea0003800000 */
[----:B------:R-:W-:Y:S02]  /*2910*/  SHF.L.U32 R3, R3, 0x1f, RZ ;  /* 0x0000001f03037819 */ /* 0x000fe400000006ff */
[----:B------:R-:W-:-:S07]  /*2920*/  MOV R0, UR4 ;  /* 0x0000000400007c02 */ /* 0x000fce0008000f00 */
.L_x_46:
[----:B-1----:R1:W2:Y:S02]  /*2930*/  SYNCS.PHASECHK.TRANS64.TRYWAIT P0, [R0+URZ+0x70], R3 ;  /* 0x00007003000075a7 */ /* 0x0022a400080011ff */
[----:B--2---:R-:W-:Y:S05]  /*2940*/  @!P0 NANOSLEEP.SYNCS 0x989680 ;  /* 0x009896800000895d */ /* 0x004fea0003900000 */
[----:B------:R-:W2:Y:S02]  /*2950*/  @!P0 SYNCS.PHASECHK.TRANS64 P0, [R0+URZ+0x70], R3 ;  /* 0x00007003000085a7 */ /* 0x000ea400080010ff */
[----:B--2---:R-:W-:Y:S05]  /*2960*/  @P0 EXIT ;  /* 0x000000000000094d */ /* 0x004fea0003800000 */
[----:B------:R-:W-:Y:S05]  /*2970*/  BRA `(.L_x_46) ;  /* 0xfffffffc00ec7947 */ /* 0x000fea000383ffff */
.L_x_39:
[----:B------:R-:W-:-:S09]  /*2980*/  UISETP.NE.AND UP1, UPT, UR8, URZ, UPT ;  /* 0x000000ff0800728c */ /* 0x000fd2000bf25270 */
[----:B------:R-:W-:Y:S05]  /*2990*/  BRA.U UP1, `(.L_x_47) ;  /* 0x0000000d01cc7547 */ /* 0x000fea000b800000 */
[----:B------:R-:W-:Y:S01]  /*29a0*/  UMOV UR4, 0x40 ;  /* 0x0000004000047882 */ /* 0x000fe20000000000 */
[----:B------:R-:W-:Y:S01]  /*29b0*/  NOP ;  /* 0x0000000000007918 */ /* 0x000fe20000000000 */
[----:B------:R-:W-:Y:S01]  /*29c0*/  ULEA UR4, UR37, UR4, 0x18 ;  /* 0x0000000425047291 */ /* 0x000fe2000f8ec0ff */
[----:B------:R-:W-:Y:S02]  /*29d0*/  UMOV UR5, 0x400 ;  /* 0x0000040000057882 */ /* 0x000fe40000000000 */
[----:B------:R-:W-:-:S06]  /*29e0*/  ULEA UR37, UR37, UR5, 0x18 ;  /* 0x0000000525257291 */ /* 0x000fcc000f8ec0ff */
[----:B------:R-:W1:Y:S02]  /*29f0*/  LDS.U8 R0, [UR4+0x1c] ;  /* 0x00001c04ff007984 */ /* 0x000e640008000000 */
[----:B-1----:R-:W-:-:S13]  /*2a00*/  ISETP.NE.AND P0, PT, R0, RZ, PT ;  /* 0x000000ff0000720c */ /* 0x002fda0003f05270 */
[----:B------:R-:W-:Y:S05]  /*2a10*/  @P0 BRA `(.L_x_48) ;  /* 0x0000000000580947 */ /* 0x000fea0003800000 */
[----:B------:R-:W-:-:S13]  /*2a20*/  ELECT P0, URZ, PT ;  /* 0x0000000000ff782f */ /* 0x000fda0003800000 */
[----:B------:R-:W-:Y:S05]  /*2a30*/  @!P0 BRA `(.L_x_49) ;  /* 0x0000000000608947 */ /* 0x000fea0003800000 */
[----:B------:R-:W-:Y:S01]  /*2a40*/  UMOV UR5, 0x10 ;  /* 0x0000001000057882 */ /* 0x000fe20000000000 */
[----:B------:R-:W-:Y:S01]  /*2a50*/  HFMA2 R0, -RZ, RZ, 0, 5.9604644775390625e-08 ;  /* 0x00000001ff007431 */ /* 0x000fe200000001ff */
[----:B------:R-:W-:-:S03]  /*2a60*/  MOV R2, 0xffff ;  /* 0x0000ffff00027802 */ /* 0x000fc60000000f00 */
[----:B------:R-:W-:Y:S04]  /*2a70*/  DEPBAR.LE SB1, 0x36 ;  /* 0x00009d800000791a */ /* 0x000fe80000000000 */
[----:B------:R-:W1:Y:S02]  /*2a80*/  UTCATOMSWS.FIND_AND_SET.ALIGN UP0, UR5, UR5 ;  /* 0x00000005000575e3 */ /* 0x000e640008000800 */
[----:B-1----:R-:W-:Y:S01]  /*2a90*/  MOV R3, UR5 ;  /* 0x0000000500037c02 */ /* 0x002fe20008000f00 */
[----:B------:R-:W-:Y:S06]  /*2aa0*/  BRA.U UP0, `(.L_x_50) ;  /* 0x0000000100187547 */ /* 0x000fec000b800000 */
.L_x_51:
[----:B------:R-:W-:Y:S05]  /*2ab0*/  NANOSLEEP 0x64 ;  /* 0x000000640000795d */ /* 0x000fea0003800000 */
[----:B------:R-:W-:-:S05]  /*2ac0*/  UMOV UR5, 0x10 ;  /* 0x0000001000057882 */ /* 0x000fca0000000000 */
[----:B------:R-:W-:Y:S04]  /*2ad0*/  DEPBAR.LE SB1, 0x36 ;  /* 0x00009d800000791a */ /* 0x000fe80000000000 */
[----:B------:R-:W1:Y:S02]  /*2ae0*/  UTCATOMSWS.FIND_AND_SET.ALIGN UP0, UR5, UR5 ;  /* 0x00000005000575e3 */ /* 0x000e640008000800 */
[----:B-1----:R-:W-:Y:S01]  /*2af0*/  MOV R3, UR5 ;  /* 0x0000000500037c02 */ /* 0x002fe20008000f00 */
[----:B------:R-:W-:Y:S05]  /*2b00*/  BRA.U !UP0, `(.L_x_51) ;  /* 0xfffffffd08e87547 */ /* 0x000fea000b83ffff */
.L_x_50:
[-C--:B------:R-:W-:Y:S02]  /*2b10*/  SHF.L.U32 R2, R2, R3.reuse, RZ ;  /* 0x0000000302027219 */ /* 0x080fe400000006ff */
[----:B------:R-:W-:Y:S01]  /*2b20*/  SHF.L.U32 R0, R0, R3, RZ ;  /* 0x0000000300007219 */ /* 0x000fe200000006ff */
[----:B------:R-:W-:Y:S02]  /*2b30*/  IMAD.SHL.U32 R3, R3, 0x20, RZ ;  /* 0x0000002003037824 */ /* 0x000fe400078e00ff */
[----:B------:R1:W-:Y:S04]  /*2b40*/  ATOMS.OR RZ, [UR4+0x14], R2 ;  /* 0x00001402ffff798c */ /* 0x0003e8000b000004 */
[----:B------:R1:W-:Y:S04]  /*2b50*/  ATOMS.OR RZ, [UR4+0x18], R0 ;  /* 0x00001800ffff798c */ /* 0x0003e8000b000004 */
[----:B------:R1:W-:Y:S01]  /*2b60*/  STS [UR37+0x110], R3 ;  /* 0x00011003ff007988 */ /* 0x0003e20008000825 */
[----:B------:R-:W-:Y:S05]  /*2b70*/  BRA `(.L_x_49) ;  /* 0x0000000000107947 */ /* 0x000fea0003800000 */
.L_x_48:
[----:B------:R-:W-:Y:S02]  /*2b80*/  MOV R0, 0xffffffff ;  /* 0xffffffff00007802 */ /* 0x000fe40000000f00 */
[----:B------:R-:W-:-:S03]  /*2b90*/  MOV R2, 0x2bc0 ;  /* 0x00002bc000027802 */ /* 0x000fc60000000f00 */
[----:B------:R1:W-:Y:S04]  /*2ba0*/  STS [UR37+0x110], R0 ;  /* 0x00011000ff007988 */ /* 0x0003e80008000825 */
[----:B-1-3-5:R-:W-:Y:S05]  /*2bb0*/  CALL.REL.NOINC `($__internal_1_$__cuda_sm10x_tcgen05_guardrail_trap_phase_invalid_during_alloc) ;  /* 0x0000004c00c07944 */ /* 0x02afea0003c00000 */
.L_x_49:
[----:B------:R-:W-:Y:S05]  /*2bc0*/  WARPSYNC.ALL ;  /* 0x0000000000007948 */ /* 0x000fea0003800000 */
[----:B------:R-:W2:Y:S01]  /*2bd0*/  S2UR UR5, SR_CgaCtaId ;  /* 0x00000000000579c3 */ /* 0x000ea20000008800 */
[----:B------:R-:W-:Y:S01]  /*2be0*/  UMOV UR4, 0x400 ;  /* 0x0000040000047882 */ /* 0x000fe20000000000 */
[----:B------:R-:W-:-:S06]  /*2bf0*/  NOP ;  /* 0x0000000000007918 */ /* 0x000fcc0000000000 */
[----:B------:R-:W-:Y:S06]  /*2c00*/  BAR.ARV 0x6, 0xa0 ;  /* 0x0182800000007b1d */ /* 0x000fec0000002000 */
[----:B------:R-:W4:Y:S01]  /*2c10*/  LDCU UR7, c[0x0][0x38c] ;  /* 0x00007180ff0777ac */ /* 0x000f220008000800 */
[----:B------:R-:W-:Y:S01]  /*2c20*/  IMAD.MOV.U32 R11, RZ, RZ, 0x1 ;  /* 0x00000001ff0b7424 */ /* 0x000fe200078e00ff */
[----:B------:R-:W-:Y:S01]  /*2c30*/  CS2R R8, SRZ ;  /* 0x0000000000087805 */ /* 0x000fe2000001ff00 */
[----:B------:R-:W-:Y:S01]  /*2c40*/  IMAD.MOV.U32 R10, RZ, RZ, RZ ;  /* 0x000000ffff0a7224 */ /* 0x000fe200078e00ff */
[----:B------:R-:W3:Y:S01]  /*2c50*/  LDCU UR6, c[0x0][0x38c] ;  /* 0x00007180ff0677ac */ /* 0x000ee20008000800 */
[----:B------:R-:W-:Y:S01]  /*2c60*/  UMOV UR15, URZ ;  /* 0x000000ff000f7c82 */ /* 0x000fe20008000000 */
[----:B------:R-:W-:Y:S01]  /*2c70*/  UMOV UR14, URZ ;  /* 0x000000ff000e7c82 */ /* 0x000fe20008000000 */
[----:B--2---:R-:W-:Y:S01]  /*2c80*/  ULEA UR5, UR5, UR4, 0x18 ;  /* 0x0000000405057291 */ /* 0x004fe2000f8ec0ff */
[----:B------:R-:W-:Y:S01]  /*2c90*/  UMOV UR24, 0x0 ;  /* 0x0000000000187882 */ /* 0x000fe20000000000 */
[----:B------:R-:W-:-:S02]  /*2ca0*/  UMOV UR25, 0x42004a0 ;  /* 0x042004a000197882 */ /* 0x000fc40000000000 */
[----:B------:R-:W-:Y:S02]  /*2cb0*/  UIADD3 UR10, UPT, UPT, UR5, 0x4400, URZ ;  /* 0x00004400050a7890 */ /* 0x000fe4000fffe0ff */
[----:B------:R-:W-:Y:S02]  /*2cc0*/  UIADD3 UR11, UPT, UPT, UR5, 0xa400, URZ ;  /* 0x0000a400050b7890 */ /* 0x000fe4000fffe0ff */
[----:B----4-:R-:W-:Y:S01]  /*2cd0*/  UIADD3 UR7, UPT, UPT, UR7, 0x7f, URZ ;  /* 0x0000007f07077890 */ /* 0x010fe2000fffe0ff */
[----:B-1----:R-:W1:Y:S01]  /*2ce0*/  LDS R0, [UR5+0x110] ;  /* 0x00011005ff007984 */ /* 0x002e620008000800 */
[----:B------:R-:W-:Y:S02]  /*2cf0*/  USHF.R.U32.HI UR10, URZ, 0x4, UR10 ;  /* 0x00000004ff0a7899 */ /* 0x000fe4000801160a */
[----:B------:R-:W-:Y:S02]  /*2d00*/  USHF.R.S32.HI UR4, URZ, 0x1f, UR7 ;  /* 0x0000001fff047899 */ /* 0x000fe40008011407 */
[----:B------:R-:W-:-:S02]  /*2d10*/  USHF.R.U32.HI UR11, URZ, 0x4, UR11 ;  /* 0x00000004ff0b7899 */ /* 0x000fc4000801160b */
[----:B------:R-:W-:Y:S02]  /*2d20*/  ULEA.HI UR4, UR4, UR7, URZ, 0x7 ;  /* 0x0000000704047291 */ /* 0x000fe4000f8f38ff */
[----:B------:R-:W-:Y:S02]  /*2d30*/  ULOP3.LUT UR10, UR10, 0x3fff, URZ, 0xc0, !UPT ;  /* 0x00003fff0a0a7892 */ /* 0x000fe4000f8ec0ff */
[----:B------:R-:W-:Y:S02]  /*2d40*/  USHF.R.S32.HI UR4, URZ, 0x7, UR4 ;  /* 0x00000007ff047899 */ /* 0x000fe40008011404 */
[----:B------:R-:W-:Y:S02]  /*2d50*/  ULOP3.LUT UR11, UR11, 0x3fff, URZ, 0xc0, !UPT ;  /* 0x00003fff0b0b7892 */ /* 0x000fe4000f8ec0ff */
[----:B------:R-:W-:Y:S01]  /*2d60*/  UISETP.LT.AND UP0, UPT, UR4, 0x1, UPT ;  /* 0x000000010400788c */ /* 0x000fe2000bf01270 */
[----:B------:R-:W-:Y:S01]  /*2d70*/  UMOV UR22, 0x0 ;  /* 0x0000000000167882 */ /* 0x000fe20000000000 */
[----:B------:R-:W-:-:S02]  /*2d80*/  UMOV UR23, 0x42004a0 ;  /* 0x042004a000177882 */ /* 0x000fc40000000000 */
[----:B------:R-:W-:Y:S02]  /*2d90*/  USEL UR9, UR4, 0x1, !UP0 ;  /* 0x0000000104097887 */ /* 0x000fe4000c000000 */
[----:B------:R-:W-:Y:S02]  /*2da0*/  ULOP3.LUT UR10, UR10, 0x10000, URZ, 0xfc, !UPT ;  /* 0x000100000a0a7892 */ /* 0x000fe4000f8efcff */
[----:B------:R-:W-:Y:S02]  /*2db0*/  ULOP3.LUT UR11, UR11, 0x10000, URZ, 0xfc, !UPT ;  /* 0x000100000b0b7892 */ /* 0x000fe4000f8efcff */
[----:B------:R-:W-:Y:S02]  /*2dc0*/  UIADD3 UR9, UPT, UPT, -UR9, URZ, URZ ;  /* 0x000000ff09097290 */ /* 0x000fe4000fffe1ff */
[----:B---3--:R-:W-:Y:S01]  /*2dd0*/  UISETP.GE.AND UP3, UPT, UR6, 0x1, UPT ;  /* 0x000000010600788c */ /* 0x008fe2000bf66270 */
[----:B------:R-:W-:Y:S01]  /*2de0*/  UMOV UR20, 0x0 ;  /* 0x0000000000147882 */ /* 0x000fe20000000000 */
[----:B------:R-:W-:Y:S01]  /*2df0*/  UMOV UR21, 0x42004a0 ;  /* 0x042004a000157882 */ /* 0x000fe20000000000 */
[----:B------:R-:W-:Y:S01]  /*2e00*/  UMOV UR18, 0x0 ;  /* 0x0000000000127882 */ /* 0x000fe20000000000 */
[----:B------:R-:W-:Y:S01]  /*2e10*/  UMOV UR19, 0x42004a0 ;  /* 0x042004a000137882 */ /* 0x000fe20000000000 */
[----:B-1----:R-:W-:-:S15]  /*2e20*/  R2UR UR16, R0 ;  /* 0x00000000001072ca */ /* 0x002fde00000e0000 */
.L_x_58:
[----:B------:R-:W-:Y:S02]  /*2e30*/  LEA R0, R10, UR5, 0x3 ;  /* 0x000000050a007c11 */ /* 0x000fe4000f8e18ff */
[----:B------:R-:W-:Y:S02]  /*2e40*/  SHF.L.U32 R5, R9, 0x1f, RZ ;  /* 0x0000001f09057819 */ /* 0x000fe400000006ff */
[----:B------:R-:W-:Y:S01]  /*2e50*/  PLOP3.LUT P0, PT, PT, PT, UP3, 0x80, 0x8 ;  /* 0x000000000008781c */ /* 0x000fe20003f0f038 */
[----:B------:R-:W-:Y:S01]  /*2e60*/  VIADD R3, R0, 0x70 ;  /* 0x0000007000037836 */ /* 0x000fe20000000000 */
[----:B-1----:R-:W1:Y:S02]  /*2e70*/  SYNCS.PHASECHK.TRANS64.TRYWAIT P1, [R0+URZ+0x60], R5 ;  /* 0x00006005000075a7 */ /* 0x002e6400080211ff */
[----:B-1-3--:R-:W-:Y:S09]  /*2e80*/  @!P1 BRA `(.L_x_52) ;  /* 0x0000004400989947 */ /* 0x00aff20003800000 */
.L_x_117:
[----:B------:R-:W-:Y:S01]  /*2e90*/  LEA R4, R10, UR5, 0x4 ;  /* 0x000000050a047c11 */ /* 0x000fe2000f8e20ff */
[----:B------:R-:W-:Y:S01]  /*2ea0*/  @UP3 ULEA UR6, UR14, UR5, 0x3 ;  /* 0x000000050e063291 */ /* 0x000fe2000f8e18ff */
[----:B------:R-:W-:Y:S01]  /*2eb0*/  PLOP3.LUT P2, PT, PT, PT, PT, 0x80, 0x8 ;  /* 0x000000000008781c */ /* 0x000fe20003f4f070 */
[----:B------:R-:W-:Y:S01]  /*2ec0*/  ULEA UR7, UR15, UR5, 0x3 ;  /* 0x000000050f077291 */ /* 0x000fe2000f8e18ff */
[----:B------:R-:W-:Y:S02]  /*2ed0*/  PRMT R3, RZ, 0x654, R3 ;  /* 0x00000654ff037816 */ /* 0x000fe40000000003 */
[----:B-1----:R-:W1:Y:S01]  /*2ee0*/  LDS.128 R4, [R4+0xf0] ;  /* 0x0000f00004047984 */ /* 0x002e620000000c00 */
[----:B------:R-:W-:Y:S02]  /*2ef0*/  @P0 SHF.L.U32 R2, R8, 0x1f, RZ ;  /* 0x0000001f08020819 */ /* 0x000fe400000006ff */
[----:B------:R-:W-:Y:S01]  /*2f00*/  SHF.L.U32 R0, R11, 0x1f, RZ ;  /* 0x0000001f0b007819 */ /* 0x000fe200000006ff */
[----:B------:R-:W-:Y:S01]  /*2f10*/  @!PT LDS RZ, [RZ] ;  /* 0x00000000fffff984 */ /* 0x000fe20000000800 */
[----:B------:R-:W-:Y:S01]  /*2f20*/  @!PT LDS RZ, [RZ] ;  /* 0x00000000fffff984 */ /* 0x000fe20000000800 */
[----:B------:R-:W-:Y:S01]  /*2f30*/  @!PT LDS RZ, [RZ] ;  /* 0x00000000fffff984 */ /* 0x000fe20000000800 */
[----:B------:R-:W-:Y:S01]  /*2f40*/  @!PT LDS RZ, [RZ] ;  /* 0x00000000fffff984 */ /* 0x000fe20000000800 */
[----:B------:R2:W-:Y:S06]  /*2f50*/  MEMBAR.ALL.CTA ;  /* 0x0000000000007992 */ /* 0x0005ec0000008000 */
[----:B--2---:R-:W2:Y:S02]  /*2f60*/  FENCE.VIEW.ASYNC.S ;  /* 0x00000000000073c6 */ /* 0x004ea40000000000 */
[----:B--2---:R2:W-:Y:S01]  /*2f70*/  SYNCS.ARRIVE.TRANS64.RED.A1T0 RZ, [R3+URZ], RZ ;  /* 0x000000ff03ff79a7 */ /* 0x0045e200081004ff */
[----:B------:R2:W3:Y:S01]  /*2f80*/  @P0 SYNCS.PHASECHK.TRANS64.TRYWAIT P2, [UR6], R2 ;  /* 0x00000002ff0005a7 */ /* 0x0004e20008041106 */
[----:B------:R-:W-:Y:S01]  /*2f90*/  ULEA.HI UR6, UR15, UR15, URZ, 0x1 ;  /* 0x0000000f0f067291 */ /* 0x000fe2000f8f08ff */
[----:B-1----:R-:W-:-:S03]  /*2fa0*/  LOP3.LUT P1, RZ, R6, 0x1, RZ, 0xc0, !PT ;  /* 0x0000000106ff7812 */ /* 0x002fc6000782c0ff */
[----:B------:R-:W-:Y:S02]  /*2fb0*/  USHF.L.U32 UR8, UR6, 0x6, URZ ;  /* 0x0000000606087899 */ /* 0x000fe400080006ff */
[----:B------:R-:W-:Y:S02]  /*2fc0*/  ULOP3.LUT UR6, UR6, 0xffe, URZ, 0xc0, !UPT ;  /* 0x00000ffe06067892 */ /* 0x000fe4000f8ec0ff */
[----:B------:R-:W-:Y:S02]  /*2fd0*/  ULOP3.LUT UR8, UR8, 0xffffff80, URZ, 0xc0, !UPT ;  /* 0xffffff8008087892 */ /* 0x000fe4000f8ec0ff */
[----:B------:R-:W-:Y:S02]  /*2fe0*/  UIADD3 UR6, UPT, UPT, -UR6, UR15, URZ ;  /* 0x0000000f06067290 */ /* 0x000fe4000fffe1ff */
[----:B------:R-:W-:Y:S01]  /*2ff0*/  UIADD3 UR8, UPT, UPT, UR16, UR8, URZ ;  /* 0x0000000810087290 */ /* 0x000fe2000fffe0ff */
[----:B------:R-:W1:Y:S03]  /*3000*/  SYNCS.PHASECHK.TRANS64.TRYWAIT P0, [UR7+0xa0], R0 ;  /* 0x0000a000ff0075a7 */ /* 0x000e660008001107 */
[----:B------:R-:W-:Y:S01]  /*3010*/  ULEA UR8, UR6, UR8, 0x14 ;  /* 0x0000000806087291 */ /* 0x000fe2000f8ea0ff */
[----:B-123--:R-:W-:Y:S11]  /*3020*/  @!P0 BRA `(.L_x_53) ;  /* 0x0000004400448947 */ /* 0x00eff60003800000 */
.L_x_119:
[----:B------:R-:W-:Y:S01]  /*3030*/  IADD3 R10, PT, PT, R10, 0x1, RZ ;  /* 0x000000010a0a7810 */ /* 0x000fe20007ffe0ff */
[----:B------:R-:W-:Y:S06]  /*3040*/  BRA.U !UP3, `(.L_x_54) ;  /* 0x000000010bc07547 */ /* 0x000fec000b800000 */
[----:B------:R-:W-:Y:S01]  /*3050*/  UPLOP3.LUT UP4, UPT, UPT, UPT, UPT, 0x40, 0x4 ;  /* 0x000000000004789c */ /* 0x000fe20003f8e870 */
[----:B------:R-:W-:Y:S01]  /*3060*/  UMOV UR13, UR9 ;  /* 0x00000009000d7c82 */ /* 0x000fe20008000000 */
[----:B------:R-:W-:Y:S01]  /*3070*/  UMOV UR12, UR4 ;  /* 0x00000004000c7c82 */ /* 0x000fe20008000000 */
[----:B------:R-:W-:-:S08]  /*3080*/  UMOV UR17, UR14 ;  /* 0x0000000e00117c82 */ /* 0x000fd00008000000 */
.L_x_57:
[----:B------:R-:W-:Y:S02]  /*3090*/  UIADD3 UR13, UPT, UPT, UR13, 0x1, URZ ;  /* 0x000000010d0d7890 */ /* 0x000fe4000fffe0ff */
[----:B--2---:R-:W-:Y:S02]  /*30a0*/  ULEA UR6, UR17, UR5, 0x3 ;  /* 0x0000000511067291 */ /* 0x004fe4000f8e18ff */
[----:B------:R-:W-:Y:S01]  /*30b0*/  UISETP.NE.AND UP0, UPT, UR13, URZ, UPT ;  /* 0x000000ff0d00728c */ /* 0x000fe2000bf05270 */
[----:B---3--:R-:W-:Y:S10]  /*30c0*/  @P2 BRA `(.L_x_55) ;  /* 0x00000000000c2947 */ /* 0x008ff40003800000 */
[----:B-1----:R-:W-:Y:S04]  /*30d0*/  SHF.L.U32 R3, R8, 0x1f, RZ ;  /* 0x0000001f08037819 */ /* 0x002fe800000006ff */
[----:B------:R-:W1:Y:S02]  /*30e0*/  SYNCS.PHASECHK.TRANS64.TRYWAIT P0, [UR6], R3 ;  /* 0x00000003ff0075a7 */ /* 0x000e640008001106 */
[----:B-1----:R-:W-:Y:S05]  /*30f0*/  @!P0 BRA `(.L_x_56) ;  /* 0x0000004400288947 */ /* 0x002fea0003800000 */
.L_x_55:
[----:B------:R-:W-:Y:S01]  /*3100*/  UISETP.NE.AND UP1, UPT, UR12, 0x1, UPT ;  /* 0x000000010c00788c */ /* 0x000fe2000bf25270 */
[----:B------:R-:W-:Y:S01]  /*3110*/  PLOP3.LUT P2, PT, PT, PT, PT, 0x80, 0x8 ;  /* 0x000000000008781c */ /* 0x000fe20003f4f070 */
[----:B------:R-:W-:Y:S02]  /*3120*/  UIADD3 UR14, UPT, UPT, UR17, 0x1, URZ ;  /* 0x00000001110e7890 */ /* 0x000fe4000fffe0ff */
[----:B------:R-:W-:Y:S02]  /*3130*/  ULEA UR28, UR17, UR11, 0xa ;  /* 0x0000000b111c7291 */ /* 0x000fe4000f8e50ff */
[----:B------:R-:W-:Y:S01]  /*3140*/  UISETP.NE.AND UP2, UPT, UR14, 0x3, UPT ;  /* 0x000000030e00788c */ /* 0x000fe2000bf45270 */
[----:B------:R-:W-:Y:S01]  /*3150*/  PLOP3.LUT P0, PT, PT, PT, UP1, 0x80, 0x8 ;  /* 0x000000000008781c */ /* 0x000fe20003f0f018 */
[----:B------:R-:W-:Y:S02]  /*3160*/  UIADD3 UR40, UPT, UPT, UR28, 0x2, URZ ;  /* 0x000000021c287890 */ /* 0x000fe4000fffe0ff */
[----:B------:R-:W-:Y:S02]  /*3170*/  USEL UR27, URZ, 0x1, UP2 ;  /* 0x00000001ff1b7887 */ /* 0x000fe40009000000 */
[----:B------:R-:W-:Y:S02]  /*3180*/  USEL UR14, UR14, URZ, UP2 ;  /* 0x000000ff0e0e7287 */ /* 0x000fe40009000000 */
[----:B------:R-:W-:Y:S02]  /*3190*/  UIADD3 UR36, UPT, UPT, UR28, 0x4, URZ ;  /* 0x000000041c247890 */ /* 0x000fe4000fffe0ff */
[----:B------:R-:W-:Y:S01]  /*31a0*/  @UP1 ULEA UR26, UR14, UR5, 0x3 ;  /* 0x000000050e1a1291 */ /* 0x000fe2000f8e18ff */
[----:B------:R-:W-:Y:S01]  /*31b0*/  LOP3.LUT R8, R8, UR27, RZ, 0x3c, !PT ;  /* 0x0000001b08087c12 */ /* 0x000fe2000f8e3cff */
[----:B------:R-:W-:Y:S02]  /*31c0*/  UIADD3 UR32, UPT, UPT, UR28, 0x6, URZ ;  /* 0x000000061c207890 */ /* 0x000fe4000fffe0ff */
[----:B------:R-:W-:Y:S01]  /*31d0*/  UIADD3 UR6, UPT, UPT, UR6, 0x18, URZ ;  /* 0x0000001806067890 */ /* 0x000fe2000fffe0ff */
[----:B-1----:R-:W-:Y:S01]  /*31e0*/  @P0 SHF.L.U32 R0, R8, 0x1f, RZ ;  /* 0x0000001f08000819 */ /* 0x002fe200000006ff */
[----:B------:R-:W-:Y:S01]  /*31f0*/  UIADD3 UR12, UPT, UPT, UR12, -0x1, URZ ;  /* 0xffffffff0c0c7890 */ /* 0x000fe2000fffe0ff */
[----:B------:R-:W-:Y:S02]  /*3200*/  UMOV UR29, 0x40004040 ;  /* 0x40004040001d7882 */ /* 0x000fe40000000000 */
[----:B------:R2:W3:Y:S01]  /*3210*/  @P0 SYNCS.PHASECHK.TRANS64.TRYWAIT P2, [UR26], R0 ;  /* 0x00000000ff0005a7 */ /* 0x0004e2000804111a */
[----:B------:R-:W-:Y:S01]  /*3220*/  ULEA UR26, UR17, UR10, 0x9 ;  /* 0x0000000a111a7291 */ /* 0x000fe2000f8e48ff */
[----:B------:R-:W-:Y:S01]  /*3230*/  UMOV UR27, 0x40004040 ;  /* 0x40004040001b7882 */ /* 0x000fe20000000000 */
[----:B------:R-:W-:Y:S02]  /*3240*/  UMOV UR41, 0x40004040 ;  /* 0x4000404000297882 */ /* 0x000fe40000000000 */
[----:B------:R-:W-:Y:S02]  /*3250*/  UIADD3 UR38, UPT, UPT, UR26, 0x2, URZ ;  /* 0x000000021a267890 */ /* 0x000fe4000fffe0ff */
[----:B------:R-:W-:Y:S02]  /*3260*/  UIADD3 UR34, UPT, UPT, UR26, 0x4, URZ ;  /* 0x000000041a227890 */ /* 0x000fe4000fffe0ff */
[----:B------:R-:W-:Y:S01]  /*3270*/  UIADD3 UR30, UPT, UPT, UR26, 0x6, URZ ;  /* 0x000000061a1e7890 */ /* 0x000fe2000fffe0ff */
[----:B------:R2:W-:Y:S01]  /*3280*/  UTCIMMA gdesc[UR26], gdesc[UR28], tmem[UR8], tmem[UR24], idesc[UR25], UP4 ;  /* 0x00ff181c1a0075ea */ /* 0x0005e2000a000108 */
[----:B------:R-:W-:Y:S01]  /*3290*/  UPLOP3.LUT UP4, UPT, UPT, UPT, UPT, 0x80, 0x8 ;  /* 0x000000000008789c */ /* 0x000fe20003f8f070 */
[----:B------:R-:W-:Y:S01]  /*32a0*/  UMOV UR39, 0x40004040 ;  /* 0x4000404000277882 */ /* 0x000fe20000000000 */
[----:B------:R-:W-:Y:S01]  /*32b0*/  UMOV UR37, 0x40004040 ;  /* 0x4000404000257882 */ /* 0x000fe20000000000 */
[----:B------:R2:W-:Y:S01]  /*32c0*/  UTCIMMA gdesc[UR38], gdesc[UR40], tmem[UR8], tmem[UR22], idesc[UR23], UPT ;  /* 0x00ff1628260075ea */ /* 0x0005e2000b800108 */
[----:B------:R-:W-:Y:S01]  /*32d0*/  UMOV UR35, 0x40004040 ;  /* 0x4000404000237882 */ /* 0x000fe20000000000 */
[----:B------:R-:W-:Y:S01]  /*32e0*/  UMOV UR33, 0x40004040 ;  /* 0x4000404000217882 */ /* 0x000fe20000000000 */
[----:B------:R-:W-:Y:S01]  /*32f0*/  UMOV UR31, 0x40004040 ;  /* 0x40004040001f7882 */ /* 0x000fe20000000000 */
[----:B------:R2:W-:Y:S01]  /*3300*/  UTCIMMA gdesc[UR34], gdesc[UR36], tmem[UR8], tmem[UR20], idesc[UR21], UPT ;  /* 0x00ff1424220075ea */ /* 0x0005e2000b800108 */
[----:B------:R2:W-:Y:S01]  /*3310*/  UTCIMMA gdesc[UR30], gdesc[UR32], tmem[UR8], tmem[UR18], idesc[UR19], UPT ;  /* 0x00ff12201e0075ea */ /* 0x0005e2000b800108 */
[----:B------:R2:W-:Y:S01]  /*3320*/  UTCBAR [UR6], URZ ;  /* 0x000000ff060073e9 */ /* 0x0005e200080000ff */
[----:B------:R-:W-:Y:S01]  /*3330*/  UMOV UR17, UR14 ;  /* 0x0000000e00117c82 */ /* 0x000fe20008000000 */
[----:B------:R-:W-:Y:S05]  /*3340*/  BRA.U UP0, `(.L_x_57) ;  /* 0xfffffffd00507547 */ /* 0x000fea000b83ffff */
.L_x_54:
[----:B------:R-:W-:Y:S01]  /*3350*/  UIADD3 UR15, UPT, UPT, UR15, 0x1, URZ ;  /* 0x000000010f0f7890 */ /* 0x000fe2000fffe0ff */
[C---:B------:R-:W-:Y:S01]  /*3360*/  ISETP.NE.AND P0, PT, R10.reuse, 0x2, PT ;  /* 0x000000020a00780c */ /* 0x040fe20003f05270 */
[----:B------:R-:W-:Y:S02]  /*3370*/  UIADD3 UR7, UPT, UPT, UR7, 0x80, URZ ;  /* 0x0000008007077890 */ /* 0x000fe4000fffe0ff */
[----:B------:R-:W-:Y:S01]  /*3380*/  UISETP.NE.AND UP0, UPT, UR15, 0x4, UPT ;  /* 0x000000040f00788c */ /* 0x000fe2000bf05270 */
[----:B-12---:R-:W-:Y:S02]  /*3390*/  SEL R0, RZ, 0x1, P0 ;  /* 0x00000001ff007807 */ /* 0x006fe40000000000 */
[----:B------:R-:W-:Y:S01]  /*33a0*/  SEL R10, R10, RZ, P0 ;  /* 0x000000ff0a0a7207 */ /* 0x000fe20000000000 */
[----:B------:R-:W-:Y:S01]  /*33b0*/  USEL UR6, URZ, 0x1, UP0 ;  /* 0x00000001ff067887 */ /* 0x000fe20008000000 */
[----:B------:R-:W-:Y:S01]  /*33c0*/  LOP3.LUT R9, R9, R0, RZ, 0x3c, !PT ;  /* 0x0000000009097212 */ /* 0x000fe200078e3cff */
[----:B------:R-:W-:Y:S01]  /*33d0*/  USEL UR15, UR15, URZ, UP0 ;  /* 0x000000ff0f0f7287 */ /* 0x000fe20008000000 */
[----:B------:R1:W-:Y:S03]  /*33e0*/  UTCBAR [UR7], URZ ;  /* 0x000000ff070073e9 */ /* 0x0003e600080000ff */
[----:B------:R-:W-:Y:S01]  /*33f0*/  LOP3.LUT R11, R11, UR6, RZ, 0x3c, !PT ;  /* 0x000000060b0b7c12 */ /* 0x000fe2000f8e3cff */
[----:B------:R-:W-:Y:S07]  /*3400*/  @P1 BRA `(.L_x_58) ;  /* 0xfffffff800881947 */ /* 0x000fee000383ffff */
[----:B------:R-:W2:Y:S01]  /*3410*/  S2UR UR4, SR_CgaCtaId ;  /* 0x00000000000479c3 */ /* 0x000ea20000008800 */
[----:B------:R-:W-:Y:S01]  /*3420*/  ELECT P0, URZ, PT ;  /* 0x0000000000ff782f */ /* 0x000fe20003800000 */
[----:B------:R-:W-:Y:S01]  /*3430*/  IMAD.MOV.U32 R0, RZ, RZ, 0x1 ;  /* 0x00000001ff007424 */ /* 0x000fe200078e00ff */
[----:B------:R-:W-:Y:S01]  /*3440*/  UIADD3 UR5, UPT, UPT, UR5, 0xa0, URZ ;  /* 0x000000a005057890 */ /* 0x000fe2000fffe0ff */
[----:B------:R-:W-:Y:S01]  /*3450*/  SHF.L.U32 R3, R11, 0x1f, RZ ;  /* 0x0000001f0b037819 */ /* 0x000fe200000006ff */
[----:B------:R-:W-:-:S03]  /*3460*/  UMOV UR6, 0x40 ;  /* 0x0000004000067882 */ /* 0x000fc60000000000 */
[----:B------:R-:W-:Y:S01]  /*3470*/  UVIRTCOUNT.DEALLOC.SMPOOL 0x80 ;  /* 0x000000800000784c */ /* 0x000fe20000000000 */
[----:B--2---:R-:W-:Y:S02]  /*3480*/  ULEA UR4, UR4, UR6, 0x18 ;  /* 0x0000000604047291 */ /* 0x004fe4000f8ec0ff */
[----:B------:R-:W-:-:S07]  /*3490*/  ULEA UR6, UR15, UR5, 0x3 ;  /* 0x000000050f067291 */ /* 0x000fce000f8e18ff */
[----:B------:R2:W-:Y:S02]  /*34a0*/  @P0 STS.U8 [UR4+0x1c], R0 ;  /* 0x00001c00ff000988 */ /* 0x0005e40008000004 */
[----:B------:R-:W4:Y:S02]  /*34b0*/  SYNCS.PHASECHK.TRANS64.TRYWAIT P0, [UR6], R3 ;  /* 0x00000003ff0075a7 */ /* 0x000f240008001106 */
[----:B--2-4-:R-:W-:Y:S05]  /*34c0*/  @!P0 BRA `(.L_x_59) ;  /* 0x00000040004c8947 */ /* 0x014fea0003800000 */
.L_x_122:
[----:B-1----:R-:W-:-:S04]  /*34d0*/  UIADD3 UR7, UPT, UPT, UR15, 0x1, URZ ;  /* 0x000000010f077890 */ /* 0x002fc8000fffe0ff */
[----:B------:R-:W-:-:S04]  /*34e0*/  UISETP.NE.AND UP0, UPT, UR7, 0x4, UPT ;  /* 0x000000040700788c */ /* 0x000fc8000bf05270 */
[----:B------:R-:W-:Y:S02]  /*34f0*/  USEL UR8, URZ, 0x1, UP0 ;  /* 0x00000001ff087887 */ /* 0x000fe40008000000 */
[----:B------:R-:W-:-:S04]  /*3500*/  USEL UR7, UR7, URZ, UP0 ;  /* 0x000000ff07077287 */ /* 0x000fc80008000000 */
[----:B------:R-:W-:Y:S01]  /*3510*/  ULEA UR6, UR7, UR5, 0x3 ;  /* 0x0000000507067291 */ /* 0x000fe2000f8e18ff */
[----:B------:R-:W-:-:S04]  /*3520*/  LOP3.LUT R2, R11, UR8, RZ, 0x3c, !PT ;  /* 0x000000080b027c12 */ /* 0x000fc8000f8e3cff */
[----:B--2---:R-:W-:-:S04]  /*3530*/  SHF.L.U32 R3, R2, 0x1f, RZ ;  /* 0x0000001f02037819 */ /* 0x004fc800000006ff */
[----:B------:R-:W1:Y:S02]  /*3540*/  SYNCS.PHASECHK.TRANS64.TRYWAIT P0, [UR6], R3 ;  /* 0x00000003ff0075a7 */ /* 0x000e640008001106 */
[----:B-1----:R-:W-:Y:S05]  /*3550*/  @!P0 BRA `(.L_x_60) ;  /* 0x0000004000408947 */ /* 0x002fea0003800000 */
.L_x_124:
        /* <DEDUP_REMOVED lines=9> */
.L_x_126:
[----:B------:R-:W-:-:S04]  /*35f0*/  UIADD3 UR7, UPT, UPT, UR7, 0x1, URZ ;  /* 0x0000000107077890 */ /* 0x000fc8000fffe0ff */
[----:B------:R-:W-:-:S04]  /*3600*/  UISETP.NE.AND UP0, UPT, UR7, 0x4, UPT ;  /* 0x000000040700788c */ /* 0x000fc8000bf05270 */
[----:B------:R-:W-:Y:S02]  /*3610*/  USEL UR6, URZ, 0x1, UP0 ;  /* 0x00000001ff067887 */ /* 0x000fe40008000000 */
[----:B------:R-:W-:-:S04]  /*3620*/  USEL UR7, UR7, URZ, UP0 ;  /* 0x000000ff07077287 */ /* 0x000fc80008000000 */
[----:B------:R-:W-:Y:S01]  /*3630*/  ULEA UR7, UR7, UR5, 0x3 ;  /* 0x0000000507077291 */ /* 0x000fe2000f8e18ff */
[----:B-1----:R-:W-:-:S04]  /*3640*/  LOP3.LUT R3, R2, UR6, RZ, 0x3c, !PT ;  /* 0x0000000602037c12 */ /* 0x002fc8000f8e3cff */
[----:B------:R-:W-:-:S04]  /*3650*/  SHF.L.U32 R3, R3, 0x1f, RZ ;  /* 0x0000001f03037819 */ /* 0x000fc800000006ff */
[----:B------:R-:W1:Y:S02]  /*3660*/  SYNCS.PHASECHK.TRANS64.TRYWAIT P0, [UR7], R3 ;  /* 0x00000003ff0075a7 */ /* 0x000e640008001107 */
[----:B-1----:R-:W-:Y:S05]  /*3670*/  @!P0 BRA `(.L_x_62) ;  /* 0x0000004000288947 */ /* 0x002fea0003800000 */
.L_x_128:
[----:B------:R-:W-:Y:S01]  /*3680*/  NOP ;  /* 0x0000000000007918 */ /* 0x000fe20000000000 */
[----:B-1----:R-:W1:Y:S01]  /*3690*/  LDS R0, [UR4+0x14] ;  /* 0x00001404ff007984 */ /* 0x002e620008000800 */
[----:B------:R-:W-:Y:S01]  /*36a0*/  ULOP3.LUT UR6, UR16, 0xffff, URZ, 0xc0, !UPT ;  /* 0x0000ffff10067892 */ /* 0x000fe2000f8ec0ff */
[----:B------:R-:W-:Y:S01]  /*36b0*/  UMOV UR8, 0xffff ;  /* 0x0000ffff00087882 */ /* 0x000fe20000000000 */
[----:B------:R-:W-:Y:S02]  /*36c0*/  UMOV UR5, 0x1 ;  /* 0x0000000100057882 */ /* 0x000fe40000000000 */
[----:B------:R-:W-:-:S04]  /*36d0*/  USHF.R.U32.HI UR6, URZ, 0x5, UR6 ;  /* 0x00000005ff067899 */ /* 0x000fc80008011606 */
[----:B------:R-:W-:Y:S02]  /*36e0*/  USHF.L.U32 UR8, UR8, UR6, URZ ;  /* 0x0000000608087299 */ /* 0x000fe400080006ff */
[----:B------:R-:W-:-:S04]  /*36f0*/  USHF.L.U32 UR5, UR5, UR6, URZ ;  /* 0x0000000605057299 */ /* 0x000fc800080006ff */
[----:B-1----:R-:W-:-:S04]  /*3700*/  LOP3.LUT R0, R0, UR8, RZ, 0xc0, !PT ;  /* 0x0000000800007c12 */ /* 0x002fc8000f8ec0ff */
[----:B------:R-:W-:-:S13]  /*3710*/  ISETP.NE.AND P0, PT, R0, UR8, PT ;  /* 0x0000000800007c0c */ /* 0x000fda000bf05270 */
[----:B------:R-:W-:Y:S05]  /*3720*/  @P0 BRA `(.L_x_63) ;  /* 0x0000000000580947 */ /* 0x000fea0003800000 */
[----:B------:R-:W1:Y:S02]  /*3730*/  LDS R0, [UR4+0x18] ;  /* 0x00001804ff007984 */ /* 0x000e640008000800 */
[----:B-1----:R-:W-:-:S04]  /*3740*/  LOP3.LUT R0, R0, UR5, RZ, 0xc0, !PT ;  /* 0x0000000500007c12 */ /* 0x002fc8000f8ec0ff */
[----:B------:R-:W-:-:S13]  /*3750*/  ISETP.NE.AND P0, PT, R0, UR5, PT ;  /* 0x0000000500007c0c */ /* 0x000fda000bf05270 */
[----:B------:R-:W-:Y:S05]  /*3760*/  @P0 BRA `(.L_x_64) ;  /* 0x00000000003c0947 */ /* 0x000fea0003800000 */
[----:B------:R-:W1:Y:S01]  /*3770*/  S2R R2, SR_LANEID ;  /* 0x0000000000027919 */ /* 0x000e620000000000 */
[----:B------:R-:W-:Y:S01]  /*3780*/  ULOP3.LUT UR8, URZ, UR8, URZ, 0x33, !UPT ;  /* 0x00000008ff087292 */ /* 0x000fe2000f8e33ff */
[----:B------:R-:W-:Y:S01]  /*3790*/  LOP3.LUT R4, RZ, UR5, RZ, 0x33, !PT ;  /* 0x00000005ff047c12 */ /* 0x000fe2000f8e33ff */
[----:B------:R-:W-:Y:S02]  /*37a0*/  VOTEU.ANY UR7, UPT, PT ;  /* 0x0000000000077886 */ /* 0x000fe400038e0100 */
[----:B------:R-:W-:Y:S01]  /*37b0*/  UFLO.U32 UR7, UR7 ;  /* 0x00000007000772bd */ /* 0x000fe200080e0000 */
[----:B------:R-:W2:Y:S01]  /*37c0*/  REDUX UR5, R4 ;  /* 0x00000000040573c4 */ /* 0x000ea20000000000 */
[----:B------:R-:W-:-:S06]  /*37d0*/  IMAD.U32 R0, RZ, RZ, UR8 ;  /* 0x00000008ff007e24 */ /* 0x000fcc000f8e00ff */
[----:B------:R4:W-:Y:S01]  /*37e0*/  UTCATOMSWS.AND URZ, UR8 ;  /* 0x0000000800ff79e3 */ /* 0x0009e20008000000 */
[----:B------:R-:W3:Y:S01]  /*37f0*/  REDUX UR6, R0 ;  /* 0x00000000000673c4 */ /* 0x000ee20000000000 */
[----:B-1----:R-:W-:Y:S01]  /*3800*/  ISETP.EQ.U32.AND P0, PT, R2, UR7, PT ;  /* 0x0000000702007c0c */ /* 0x002fe2000bf02070 */
[----:B--2---:R-:W-:Y:S01]  /*3810*/  IMAD.U32 R2, RZ, RZ, UR5 ;  /* 0x00000005ff027e24 */ /* 0x004fe2000f8e00ff */
[----:B---3--:R-:W-:-:S11]  /*3820*/  MOV R3, UR6 ;  /* 0x0000000600037c02 */ /* 0x008fd60008000f00 */
[----:B------:R4:W-:Y:S04]  /*3830*/  @P0 ATOMS.AND RZ, [UR4+0x14], R3 ;  /* 0x00001403ffff098c */ /* 0x0009e8000a800004 */
[----:B------:R4:W-:Y:S01]  /*3840*/  @P0 ATOMS.AND RZ, [UR4+0x18], R2 ;  /* 0x00001802ffff098c */ /* 0x0009e2000a800004 */
[----:B------:R-:W-:Y:S05]  /*3850*/  BRA `(.L_x_65) ;  /* 0x0000000000147947 */ /* 0x000fea0003800000 */
.L_x_64:
[----:B------:R-:W-:Y:S02]  /*3860*/  MOV R2, 0x3880 ;  /* 0x0000388000027802 */ /* 0x000fe40000000f00 */
[----:B---3-5:R-:W-:Y:S05]  /*3870*/  CALL.REL.NOINC `($__internal_0_$__cuda_sm10x_tcgen05_guardrail_trap_col_being_dealloced_not_returned_by_alloc) ;  /* 0x0000004000847944 */ /* 0x028fea0003c00000 */
[----:B------:R-:W-:Y:S05]  /*3880*/  BRA `(.L_x_65) ;  /* 0x0000000000087947 */ /* 0x000fea0003800000 */
.L_x_63:
[----:B------:R-:W-:Y:S02]  /*3890*/  MOV R2, 0x38b0 ;  /* 0x000038b000027802 */ /* 0x000fe40000000f00 */
[----:B---3-5:R-:W-:Y:S05]  /*38a0*/  CALL.REL.NOINC `($__internal_2_$__cuda_sm10x_tcgen05_guardrail_trap_unallocated_columns_being_dealloced) ;  /* 0x0000004000907944 */ /* 0x028fea0003c00000 */
.L_x_65:
[----:B------:R-:W-:Y:S01]  /*38b0*/  NOP ;  /* 0x0000000000007918 */ /* 0x000fe20000000000 */
[----:B----4-:R-:W-:Y:S05]  /*38c0*/  EXIT ;  /* 0x000000000000794d */ /* 0x010fea0003800000 */
.L_x_47:
[----:B------:R-:W-:-:S09]  /*38d0*/  UISETP.NE.OR UP2, UPT, UR8, 0x3, !UP2 ;  /* 0x000000030800788c */ /* 0x000fd2000d745670 */
[----:B------:R-:W-:Y:S05]  /*38e0*/  BRA.U UP2, `(.L_x_66) ;  /* 0x0000000d02407547 */ /* 0x000fea000b800000 */
[----:B------:R-:W1:Y:S01]  /*38f0*/  LDC R0, c[0x0][0xb30] ;  /* 0x0002cc00ff007b82 */ /* 0x000e620000000800 */
[----:B------:R-:W2:Y:S01]  /*3900*/  LDCU.64 UR8, c[0x0][0x888] ;  /* 0x00011100ff0877ac */ /* 0x000ea20008000a00 */
[----:B------:R-:W-:Y:S02]  /*3910*/  HFMA2 R29, -RZ, RZ, 0, 0 ;  /* 0x00000000ff1d7431 */ /* 0x000fe400000001ff */
[----:B------:R-:W-:Y:S01]  /*3920*/  IMAD.MOV.U32 R31, RZ, RZ, 0x1 ;  /* 0x00000001ff1f7424 */ /* 0x000fe200078e00ff */
[----:B------:R-:W-:Y:S01]  /*3930*/  MOV R23, 0x1000 ;  /* 0x0000100000177802 */ /* 0x000fe20000000f00 */
[----:B------:R-:W4:Y:S01]  /*3940*/  LDCU.64 UR4, c[0x0][0x890] ;  /* 0x00011200ff0477ac */ /* 0x000f220008000a00 */
[----:B------:R-:W-:Y:S01]  /*3950*/  IMAD.MOV.U32 R30, RZ, RZ, RZ ;  /* 0x000000ffff1e7224 */ /* 0x000fe200078e00ff */
[----:B------:R-:W3:Y:S01]  /*3960*/  LDC R19, c[0x0][0x370] ;  /* 0x0000dc00ff137b82 */ /* 0x000ee20000000800 */
[----:B------:R-:W-:Y:S01]  /*3970*/  UMOV UR7, 0x400 ;  /* 0x0000040000077882 */ /* 0x000fe20000000000 */
[----:B------:R-:W-:-:S02]  /*3980*/  UPLOP3.LUT UP1, UPT, UPT, UPT, UPT, 0x40, 0x4 ;  /* 0x000000000004789c */ /* 0x000fc40003f2e870 */
[----:B------:R-:W-:-:S04]  /*3990*/  ULEA UR7, UR37, UR7, 0x18 ;  /* 0x0000000725077291 */ /* 0x000fc8000f8ec0ff */
[----:B------:R-:W3:Y:S01]  /*39a0*/  LDC R2, c[0x0][0xb0c] ;  /* 0x0002c300ff027b82 */ /* 0x000ee20000000800 */
[----:B------:R-:W-:Y:S02]  /*39b0*/  UIADD3 UR13, UPT, UPT, UR7, 0x38, URZ ;  /* 0x00000038070d7890 */ /* 0x000fe4000fffe0ff */
[----:B--2---:R-:W-:Y:S02]  /*39c0*/  UISETP.NE.U32.AND UP2, UPT, UR8, URZ, UPT ;  /* 0x000000ff0800728c */ /* 0x004fe4000bf45070 */
[----:B------:R-:W-:Y:S02]  /*39d0*/  UIADD3 UR17, UPT, UPT, UR7, 0x30, URZ ;  /* 0x0000003007117890 */ /* 0x000fe4000fffe0ff */
[----:B----4-:R-:W-:Y:S01]  /*39e0*/  UISETP.NE.U32.AND UP3, UPT, UR4, URZ, UPT ;  /* 0x000000ff0400728c */ /* 0x010fe2000bf65070 */
[----:B------:R-:W2:Y:S01]  /*39f0*/  LDC R18, c[0x0][0xb20] ;  /* 0x0002c800ff127b82 */ /* 0x000ea20000000800 */
[----:B-1----:R-:W-:Y:S01]  /*3a00*/  ISETP.NE.AND P1, PT, R0, 0x1, PT ;  /* 0x000000010000780c */ /* 0x002fe20003f25270 */
[----:B------:R-:W-:-:S02]  /*3a10*/  UISETP.NE.AND.EX UP2, UPT, UR9, URZ, UPT, UP2 ;  /* 0x000000ff0900728c */ /* 0x000fc4000bf45320 */
[----:B------:R-:W-:Y:S02]  /*3a20*/  UPRMT UR13, UR37, 0x654, UR13 ;  /* 0x00000654250d7896 */ /* 0x000fe4000800000d */
[----:B------:R-:W-:Y:S02]  /*3a30*/  UISETP.NE.AND.EX UP3, UPT, UR5, URZ, UPT, UP3 ;  /* 0x000000ff0500728c */ /* 0x000fe4000bf65330 */
[----:B------:R-:W1:Y:S08]  /*3a40*/  LDC.64 R32, c[0x0][0x348] ;  /* 0x0000d200ff207b82 */ /* 0x000e700000000a00 */
[----:B------:R-:W4:Y:S08]  /*3a50*/  LDC.64 R16, c[0x0][0xb10] ;  /* 0x0002c400ff107b82 */ /* 0x000f300000000a00 */
[----:B------:R-:W1:Y:S08]  /*3a60*/  LDC.64 R6, c[0x0][0xb18] ;  /* 0x0002c600ff067b82 */ /* 0x000e700000000a00 */
[----:B------:R-:W1:Y:S08]  /*3a70*/  LDC.64 R4, c[0x0][0xb28] ;  /* 0x0002ca00ff047b82 */ /* 0x000e700000000a00 */
[----:B--23--:R-:W1:Y:S02]  /*3a80*/  LDC R22, c[0x0][0x374] ;  /* 0x0000dd00ff167b82 */ /* 0x00ce640000000800 */
.L_x_75:
[C---:B------:R-:W-:Y:S02]  /*3a90*/  LEA R0, R30.reuse, UR7, 0x3 ;  /* 0x000000071e007c11 */ /* 0x040fe4000f8e18ff */
[----:B------:R-:W-:Y:S02]  /*3aa0*/  SHF.L.U32 R3, R29, 0x1f, RZ ;  /* 0x0000001f1d037819 */ /* 0x000fe400000006ff */
[----:B------:R-:W-:Y:S02]  /*3ab0*/  LEA R24, R30, UR7, 0x4 ;  /* 0x000000071e187c11 */ /* 0x000fe4000f8e20ff */
[----:B--2---:R-:W2:Y:S02]  /*3ac0*/  SYNCS.PHASECHK.TRANS64.TRYWAIT P0, [R0+URZ+0x60], R3 ;  /* 0x00006003000075a7 */ /* 0x004ea400080011ff */
[----:B--2---:R-:W-:Y:S05]  /*3ad0*/  @!P0 BRA `(.L_x_67) ;  /* 0x0000003c00288947 */ /* 0x004fea0003800000 */
.L_x_129:
[----:B------:R-:W-:Y:S01]  /*3ae0*/  ISETP.GE.AND P0, PT, R40, 0x1, PT ;  /* 0x000000012800780c */ /* 0x000fe20003f06270 */
[----:B------:R-:W3:Y:S01]  /*3af0*/  LDS.128 R24, [R24+0xf0] ;  /* 0x0000f00018187984 */ /* 0x000ee20000000c00 */
[----:B--2---:R-:W-:Y:S01]  /*3b00*/  VIADD R0, R0, 0x70 ;  /* 0x0000007000007836 */ /* 0x004fe20000000000 */
[----:B------:R-:W-:Y:S01]  /*3b10*/  @!PT LDS RZ, [RZ] ;  /* 0x00000000fffff984 */ /* 0x000fe20000000800 */
[----:B------:R-:W-:Y:S01]  /*3b20*/  @!PT LDS RZ, [RZ] ;  /* 0x00000000fffff984 */ /* 0x000fe20000000800 */
[----:B------:R-:W-:Y:S01]  /*3b30*/  @!PT LDS RZ, [RZ] ;  /* 0x00000000fffff984 */ /* 0x000fe20000000800 */
[----:B------:R-:W-:Y:S01]  /*3b40*/  @!PT LDS RZ, [RZ] ;  /* 0x00000000fffff984 */ /* 0x000fe20000000800 */
[----:B------:R2:W-:Y:S06]  /*3b50*/  MEMBAR.ALL.CTA ;  /* 0x0000000000007992 */ /* 0x0005ec0000008000 */
[----:B--2---:R-:W2:Y:S01]  /*3b60*/  FENCE.VIEW.ASYNC.S ;  /* 0x00000000000073c6 */ /* 0x004ea20000000000 */
[----:B------:R-:W-:Y:S04]  /*3b70*/  PRMT R0, RZ, 0x654, R0 ;  /* 0x00000654ff007816 */ /* 0x000fe80000000000 */
[----:B--2---:R2:W-:Y:S01]  /*3b80*/  SYNCS.ARRIVE.TRANS64.RED.A1T0 RZ, [R0+URZ], RZ ;  /* 0x000000ff00ff79a7 */ /* 0x0045e200081004ff */
[----:B---3--:R-:W-:Y:S11]  /*3b90*/  LOP3.LUT P3, RZ, R26, 0x1, RZ, 0xc0, !PT ;  /* 0x000000011aff7812 */ /* 0x008ff6000786c0ff */
[----:B------:R-:W-:Y:S02]  /*3ba0*/  @!UPT UIADD3 URZ, UPT, UPT, URZ, URZ, URZ ;  /* 0x000000fffffff290 */ /* 0x000fe4000fffe0ff */
[----:B------:R-:W-:Y:S02]  /*3bb0*/  @P3 MOV R13, R24 ;  /* 0x00000018000d3202 */ /* 0x000fe40000000f00 */
[----:B------:R-:W-:Y:S01]  /*3bc0*/  @P3 LOP3.LUT R8, R25, 0xffff, RZ, 0xc0, !PT ;  /* 0x0000ffff19083812 */ /* 0x000fe200078ec0ff */
[----:B--2---:R-:W-:Y:S06]  /*3bd0*/  @!P0 BRA `(.L_x_68) ;  /* 0x0000000000a48947 */ /* 0x004fec0003800000 */
[----:B-1----:R-:W-:Y:S01]  /*3be0*/  IMAD.HI.U32 R35, R22, R7, RZ ;  /* 0x0000000716237227 */ /* 0x002fe200078e00ff */
[----:B------:R-:W-:Y:S02]  /*3bf0*/  ISETP.NE.AND P0, PT, R6, 0x1, PT ;  /* 0x000000010600780c */ /* 0x000fe40003f05270 */
[----:B------:R-:W-:Y:S01]  /*3c00*/  ISETP.NE.AND P2, PT, R40, 0x1, PT ;  /* 0x000000012800780c */ /* 0x000fe20003f45270 */
[----:B----4-:R-:W-:Y:S01]  /*3c10*/  IMAD.HI.U32 R34, R19, R16, RZ ;  /* 0x0000001013227227 */ /* 0x010fe200078e00ff */
[----:B------:R-:W-:Y:S02]  /*3c20*/  SHF.R.U32.HI R35, RZ, R18, R35 ;  /* 0x00000012ff237219 */ /* 0x000fe40000011623 */
[----:B------:R-:W-:Y:S01]  /*3c30*/  ISETP.NE.AND P4, PT, R2, 0x1, PT ;  /* 0x000000010200780c */ /* 0x000fe20003f85270 */
[----:B------:R-:W-:Y:S01]  /*3c40*/  IMAD.HI.U32 R36, R13, R16, RZ ;  /* 0x000000100d247227 */ /* 0x000fe200078e00ff */
[----:B------:R-:W-:Y:S02]  /*3c50*/  SHF.R.U32.HI R34, RZ, R17, R34 ;  /* 0x00000011ff227219 */ /* 0x000fe40000011622 */
[----:B------:R-:W-:Y:S01]  /*3c60*/  SEL R3, R22, R35, !P0 ;  /* 0x0000002316037207 */ /* 0x000fe20004000000 */
[C---:B------:R-:W-:Y:S01]  /*3c70*/  IMAD.HI.U32 R35, R8.reuse, R7, RZ ;  /* 0x0000000708237227 */ /* 0x040fe200078e00ff */
[----:B------:R-:W-:Y:S02]  /*3c80*/  SEL R11, R19, R34, !P4 ;  /* 0x00000022130b7207 */ /* 0x000fe40006000000 */
[----:B------:R-:W-:Y:S01]  /*3c90*/  SHF.R.U32.HI R36, RZ, R17, R36 ;  /* 0x00000011ff247219 */ /* 0x000fe20000011624 */
[----:B------:R-:W-:Y:S01]  /*3ca0*/  IMAD.HI.U32 R38, R3, R4, RZ ;  /* 0x0000000403267227 */ /* 0x000fe200078e00ff */
[----:B------:R-:W-:Y:S03]  /*3cb0*/  SHF.R.U32.HI R35, RZ, R18, R35 ;  /* 0x00000012ff237219 */ /* 0x000fe60000011623 */
[----:B------:R-:W-:Y:S01]  /*3cc0*/  IMAD.HI.U32 R34, R11, R4, RZ ;  /* 0x000000040b227227 */ /* 0x000fe200078e00ff */
[----:B------:R-:W-:Y:S02]  /*3cd0*/  @P2 SHF.R.U32.HI R3, RZ, R5, R38 ;  /* 0x00000005ff032219 */ /* 0x000fe40000011626 */
[----:B------:R-:W-:Y:S02]  /*3ce0*/  SEL R9, R8, R35, !P0 ;  /* 0x0000002308097207 */ /* 0x000fe40004000000 */
[----:B------:R-:W-:Y:S01]  /*3cf0*/  @P2 SHF.R.U32.HI R11, RZ, R5, R34 ;  /* 0x00000005ff0b2219 */ /* 0x000fe20000011622 */
[C---:B------:R-:W-:Y:S01]  /*3d00*/  IMAD R10, R40.reuse, R3, RZ ;  /* 0x00000003280a7224 */ /* 0x040fe200078e02ff */
[----:B------:R-:W-:Y:S01]  /*3d10*/  SEL R3, R13, R36, !P4 ;  /* 0x000000240d037207 */ /* 0x000fe20006000000 */
[C---:B------:R-:W-:Y:S03]  /*3d20*/  IMAD.HI.U32 R14, R9.reuse, R4, RZ ;  /* 0x00000004090e7227 */ /* 0x040fe600078e00ff */
[----:B------:R-:W-:Y:S01]  /*3d30*/  ISETP.GE.AND P0, PT, R9, R10, PT ;  /* 0x0000000a0900720c */ /* 0x000fe20003f06270 */
[C---:B------:R-:W-:Y:S01]  /*3d40*/  IMAD R12, R40.reuse, R11, RZ ;  /* 0x0000000b280c7224 */ /* 0x040fe200078e02ff */
[-C--:B------:R-:W-:Y:S04]  /*3d50*/  SHF.R.U32.HI R14, RZ, R5.reuse, R14 ;  /* 0x00000005ff0e7219 */ /* 0x080fe8000001160e */
[----:B------:R-:W-:Y:S02]  /*3d60*/  ISETP.GE.OR P0, PT, R3, R12, P0 ;  /* 0x0000000c0300720c */ /* 0x000fe40000706670 */
[----:B------:R-:W-:Y:S05]  /*3d70*/  SEL R15, R9, R14, !P2 ;  /* 0x0000000e090f7207 */ /* 0x000fea0005000000 */
[----:B------:R-:W-:Y:S04]  /*3d80*/  IMAD.MOV R14, RZ, RZ, -R15 ;  /* 0x000000ffff0e7224 */ /* 0x000fe800078e0a0f */
[----:B------:R-:W-:Y:S02]  /*3d90*/  IMAD R14, R40, R14, R9 ;  /* 0x0000000e280e7224 */ /* 0x000fe400078e0209 */
[C---:B------:R-:W-:Y:S05]  /*3da0*/  @!P0 IMAD.HI.U32 R10, R3.reuse, R4, RZ ;  /* 0x00000004030a8227 */ /* 0x040fea00078e00ff */
[----:B------:R-:W-:Y:S04]  /*3db0*/  @!P0 SHF.R.U32.HI R10, RZ, R5, R10 ;  /* 0x00000005ff0a8219 */ /* 0x000fe8000001160a */
[----:B------:R-:W-:Y:S01]  /*3dc0*/  @!P0 SEL R0, R3, R10, !P2 ;  /* 0x0000000a03008207 */ /* 0x000fe20005000000 */
[----:B------:R-:W-:Y:S03]  /*3dd0*/  IMAD.MOV R10, RZ, RZ, -R3 ;  /* 0x000000ffff0a7224 */ /* 0x000fe600078e0a03 */
[----:B------:R-:W-:Y:S01]  /*3de0*/  @!P0 IADD3 R15, PT, PT, R15, -R0, RZ ;  /* 0x800000000f0f8210 */ /* 0x000fe20007ffe0ff */
[----:B------:R-:W-:Y:S01]  /*3df0*/  @!P0 IMAD R0, R11, R14, R0 ;  /* 0x0000000e0b008224 */ /* 0x000fe200078e0200 */
[----:B------:R-:W-:Y:S01]  /*3e00*/  IADD3 R11, PT, PT, -R9, RZ, RZ ;  /* 0x000000ff090b7210 */ /* 0x000fe20007ffe1ff */
[----:B------:R-:W-:Y:S02]  /*3e10*/  IMAD R13, R2, R10, R13 ;  /* 0x0000000a020d7224 */ /* 0x000fe400078e020d */
[----:B------:R-:W-:Y:S02]  /*3e20*/  @!P0 IMAD R9, R15, R40, R3 ;  /* 0x000000280f098224 */ /* 0x000fe400078e0203 */
[----:B------:R-:W-:Y:S02]  /*3e30*/  @!P0 IMAD.MOV.U32 R3, RZ, RZ, R0 ;  /* 0x000000ffff038224 */ /* 0x000fe400078e0000 */
[----:B------:R-:W-:Y:S02]  /*3e40*/  IMAD R8, R6, R11, R8 ;  /* 0x0000000b06087224 */ /* 0x000fe400078e0208 */
[----:B------:R-:W-:Y:S02]  /*3e50*/  IMAD R13, R3, R2, R13 ;  /* 0x00000002030d7224 */ /* 0x000fe400078e020d */
[----:B------:R-:W-:Y:S02]  /*3e60*/  IMAD R8, R9, R6, R8 ;  /* 0x0000000609087224 */ /* 0x000fe400078e0208 */
.L_x_68:
[----:B------:R-:W-:Y:S05]  /*3e70*/  BRA.U UP1, `(.L_x_69) ;  /* 0x0000000101107547 */ /* 0x000fea000b800000 */
[----:B------:R-:W-:Y:S04]  /*3e80*/  MOV R0, UR6 ;  /* 0x0000000600007c02 */ /* 0x000fe80008000f00 */
[----:B------:R-:W-:Y:S04]  /*3e90*/  SHF.L.U32 R3, R0, 0x1f, RZ ;  /* 0x0000001f00037819 */ /* 0x000fe800000006ff */
[----:B------:R-:W2:Y:S02]  /*3ea0*/  SYNCS.PHASECHK.TRANS64.TRYWAIT P0, [UR7+0x58], R3 ;  /* 0x00005803ff0075a7 */ /* 0x000ea40008001107 */
[----:B--2---:R-:W-:Y:S05]  /*3eb0*/  @!P0 BRA `(.L_x_70) ;  /* 0x0000003800448947 */ /* 0x004fea0003800000 */
.L_x_69:
[----:B------:R-:W-:Y:S02]  /*3ec0*/  R2UR UR19, R21 ;  /* 0x00000000151372ca */ /* 0x000fe400000e0000 */
[----:B------:R-:W-:Y:S02]  /*3ed0*/  R2UR UR18, R20 ;  /* 0x00000000141272ca */ /* 0x000fe400000e0000 */
[----:B------:R-:W-:Y:S02]  /*3ee0*/  ISETP.NE.U32.AND P2, PT, RZ, UR4, PT ;  /* 0x00000004ff007c0c */ /* 0x000fe4000bf45070 */
[----:B------:R-:W-:Y:S02]  /*3ef0*/  SHF.L.U32 R12, R31, 0x1f, RZ ;  /* 0x0000001f1f0c7819 */ /* 0x000fe400000006ff */
[----:B------:R-:W-:Y:S05]  /*3f00*/  ISETP.NE.AND.EX P2, PT, RZ, UR5, PT, P2 ;  /* 0x00000005ff007c0c */ /* 0x000fea000bf45320 */
[----:B------:R-:W-:Y:S02]  /*3f10*/  USHF.L.U32 UR19, UR19, 0x6, URZ ;  /* 0x0000000613137899 */ /* 0x000fe400080006ff */
[----:B------:R-:W-:Y:S01]  /*3f20*/  USHF.L.U32 UR18, UR18, 0x7, URZ ;  /* 0x0000000712127899 */ /* 0x000fe200080006ff */
[----:B------:R-:W-:Y:S11]  /*3f30*/  BRA.U !UP3, `(.L_x_71) ;  /* 0x000000010b347547 */ /* 0x000ff6000b800000 */
[----:B------:R-:W-:Y:S01]  /*3f40*/  UPLOP3.LUT UP0, UPT, UPT, UPT, UP2, 0x80, 0x8 ;  /* 0x000000000008789c */ /* 0x000fe20003f0f020 */
[----:B--2---:R-:W-:Y:S02]  /*3f50*/  HFMA2 R0, -RZ, RZ, 0, 5.9604644775390625e-08 ;  /* 0x00000001ff007431 */ /* 0x004fe400000001ff */
[----:B------:R-:W-:Y:S03]  /*3f60*/  IMAD.MOV.U32 R91, RZ, RZ, 0x1 ;  /* 0x00000001ff5b7424 */ /* 0x000fe600078e00ff */
[----:B------:R-:W-:Y:S05]  /*3f70*/  PLOP3.LUT P0, PT, PT, PT, UP0, 0x80, 0x8 ;  /* 0x000000000008781c */ /* 0x000fea0003f0f008 */
[----:B------:R-:W2:Y:S01]  /*3f80*/  @UP0 LDCU.64 UR10, c[0x0][0x888] ;  /* 0x00011100ff0a07ac */ /* 0x000ea20008000a00 */
[----:B------:R-:W-:Y:S07]  /*3f90*/  @UP0 UIMAD UR8, UR36, UR4, URZ ;  /* 0x00000004240802a4 */ /* 0x000fee000f8e02ff */
[----:B------:R-:W-:Y:S01]  /*3fa0*/  @!P0 PRMT R91, R0, 0x7610, R91 ;  /* 0x00007610005b8816 */ /* 0x000fe2000000005b */
[----:B--2---:R-:W-:Y:S03]  /*3fb0*/  @UP0 UIMAD.WIDE UR10, UR8, 0x4, UR10 ;  /* 0x00000004080a08a5 */ /* 0x004fe6000f8e020a */
[----:B------:R-:W2:Y:S03]  /*3fc0*/  @!UP0 LDCU UR8, c[0x0][0x880] ;  /* 0x00011000ff0887ac */ /* 0x000ea60008000800 */
[----:B------:R-:W-:Y:S01]  /*3fd0*/  IMAD.U32 R10, RZ, RZ, UR10 ;  /* 0x0000000aff0a7e24 */ /* 0x000fe2000f8e00ff */
[----:B------:R-:W-:Y:S05]  /*3fe0*/  MOV R11, UR11 ;  /* 0x0000000b000b7c02 */ /* 0x000fea0008000f00 */
[----:B-----5:R3:W5:Y:S02]  /*3ff0*/  @P0 LDG.E R50, desc[UR46][R10.64] ;  /* 0x0000002e0a320981 */ /* 0x020764000c1e1900 */
[----:B--23--:R-:W-:Y:S07]  /*4000*/  @!P0 IMAD.U32 R50, RZ, RZ, UR8 ;  /* 0x00000008ff328e24 */ /* 0x00cfee000f8e00ff */
.L_x_71:
[----:B-----5:R-:W-:Y:S01]  /*4010*/  @!P2 ISETP.EQ.AND P0, PT, R50, RZ, PT ;  /* 0x000000ff3200a20c */ /* 0x020fe20003f02270 */
[----:B------:R-:W-:Y:S01]  /*4020*/  @!UPT UIADD3 URZ, UPT, UPT, URZ, URZ, URZ ;  /* 0x000000fffffff290 */ /* 0x000fe2000fffe0ff */
[----:B------:R-:W-:Y:S11]  /*4030*/  @!P2 BRA `(.L_x_72) ;  /* 0x000000000014a947 */ /* 0x000ff60003800000 */
[----:B------:R-:W-:Y:S02]  /*4040*/  LOP3.LUT P2, RZ, R91, 0xff, RZ, 0xc0, !PT ;  /* 0x000000ff5bff7812 */ /* 0x000fe4000784c0ff */
[----:B------:R-:W-:Y:S04]  /*4050*/  PLOP3.LUT P0, PT, PT, PT, UP0, 0x80, 0x8 ;  /* 0x000000000008781c */ /* 0x000fe80003f0f008 */
[----:B------:R-:W-:Y:S07]  /*4060*/  PLOP3.LUT P0, PT, P0, PT, PT, 0x8, 0x80 ;  /* 0x000000000080781c */ /* 0x000fee000070e170 */
[----:B------:R-:W-:Y:S11]  /*4070*/  @P2 ISETP.EQ.AND P0, PT, R50, RZ, PT ;  /* 0x000000ff3200220c */ /* 0x000ff60003f02270 */
[----:B------:R-:W-:Y:S02]  /*4080*/  @!UPT UIADD3 URZ, UPT, UPT, URZ, URZ, URZ ;  /* 0x000000fffffff290 */ /* 0x000fe4000fffe0ff */
.L_x_72:
[----:B------:R-:W3:Y:S01]  /*4090*/  SYNCS.PHASECHK.TRANS64.TRYWAIT P2, [UR7+0x40], R12 ;  /* 0x0000400cff0075a7 */ /* 0x000ee20008041107 */
[----:B------:R-:W-:Y:S04]  /*40a0*/  ELECT P4, URZ, PT ;  /* 0x0000000000ff782f */ /* 0x000fe80003880000 */
[----:B------:R-:W-:Y:S11]  /*40b0*/  PLOP3.LUT P4, PT, P0, P4, PT, 0xf2, 0x2f ;  /* 0x00000000002f781c */ /* 0x000ff60000789e72 */
[----:B------:R-:W-:Y:S02]  /*40c0*/  @!UPT UIADD3 URZ, UPT, UPT, URZ, URZ, URZ ;  /* 0x000000fffffff290 */ /* 0x000fe4000fffe0ff */
[----:B-1----:R-:W-:Y:S05]  /*40d0*/  @!P4 IADD3 R21, P0, PT, R32, 0x580, RZ ;  /* 0x000005802015c810 */ /* 0x002fea0007f1e0ff */
[----:B------:R-:W-:Y:S01]  /*40e0*/  @!P4 IMAD.X R20, RZ, RZ, R33, P0 ;  /* 0x000000ffff14c224 */ /* 0x000fe200000e0621 */
[----:B---3--:R-:W-:Y:S07]  /*40f0*/  @!P2 BRA `(.L_x_73) ;  /* 0x0000003400cca947 */ /* 0x008fee0003800000 */
.L_x_132:
[----:B------:R-:W3:Y:S01]  /*4100*/  LDC.64 R14, c[0x0][0xb10] ;  /* 0x0002c400ff0e7b82 */ /* 0x000ee20000000a00 */
[----:B------:R-:W-:Y:S01]  /*4110*/  @!P4 R2UR UR8, R20 ;  /* 0x000000001408c2ca */ /* 0x000fe200000e0000 */
[----:B------:R-:W-:Y:S01]  /*4120*/  VOTEU.ALL UP1, P4 ;  /* 0x0000000000ff7886 */ /* 0x000fe20002020000 */
[----:B------:R-:W-:Y:S01]  /*4130*/  @!P4 R2UR UR9, R21 ;  /* 0x000000001509c2ca */ /* 0x000fe200000e0000 */
[----:B------:R-:W-:Y:S01]  /*4140*/  UMOV UR10, 0x0 ;  /* 0x00000000000a7882 */ /* 0x000fe20000000000 */
[----:B------:R-:W-:Y:S03]  /*4150*/  UMOV UR11, 0x10000000 ;  /* 0x10000000000b7882 */ /* 0x000fe60000000000 */
[----:B------:R-:W5:Y:S01]  /*4160*/  LDC.64 R10, c[0x0][0xb18] ;  /* 0x0002c600ff0a7b82 */ /* 0x000f620000000a00 */
[----:B------:R-:W-:Y:S01]  /*4170*/  @!UP1 UIADD3 UR16, UPT, UPT, UR7, 0x200, URZ ;  /* 0x0000020007109890 */ /* 0x000fe2000fffe0ff */
[----:B------:R-:W-:Y:S01]  /*4180*/  @P3 SHF.R.U32.HI R28, RZ, 0x10, R25 ;  /* 0x00000010ff1c3819 */ /* 0x000fe20000011619 */
[----:B------:R-:W-:Y:S01]  /*4190*/  VOTEU.ALL UP1, P4 ;  /* 0x0000000000ff7886 */ /* 0x000fe20002020000 */
[----:B------:R-:W-:Y:S01]  /*41a0*/  UMOV UR20, UR36 ;  /* 0x0000002400147c82 */ /* 0x000fe20008000000 */
[----:B------:R-:W-:Y:S03]  /*41b0*/  VIADD R30, R30, 0x1 ;  /* 0x000000011e1e7836 */ /* 0x000fe60000000000 */
[----:B--2---:R-:W2:Y:S01]  /*41c0*/  @!P1 LDC R0, c[0x0][0xb20] ;  /* 0x0002c800ff009b82 */ /* 0x004ea20000000800 */
[----:B------:R-:W-:Y:S01]  /*41d0*/  IMAD.U32 R21, RZ, RZ, UR8 ;  /* 0x00000008ff157e24 */ /* 0x000fe2000f8e00ff */
[----:B------:R-:W-:Y:S06]  /*41e0*/  UPRMT UR8, UR37, 0x654, UR17 ;  /* 0x0000065425087896 */ /* 0x000fec0008000011 */
[----:B-1----:R-:W1:Y:S01]  /*41f0*/  @!P1 LDC R3, c[0x0][0xb0c] ;  /* 0x0002c300ff039b82 */ /* 0x002e620000000800 */
[----:B------:R-:W-:Y:S01]  /*4200*/  IMAD.U32 R20, RZ, RZ, UR9 ;  /* 0x00000009ff147e24 */ /* 0x000fe2000f8e00ff */
[----:B------:R-:W-:Y:S04]  /*4210*/  @!P4 R2UR UR15, R21 ;  /* 0x00000000150fc2ca */ /* 0x000fe800000e0000 */
[----:B------:R-:W-:Y:S01]  /*4220*/  @!P4 R2UR UR14, R20 ;  /* 0x00000000140ec2ca */ /* 0x000fe200000e0000 */
[----:B------:R-:W-:Y:S11]  /*4230*/  @!P4 IMAD.MOV.U32 R20, RZ, RZ, 0x1000 ;  /* 0x00001000ff14c424 */ /* 0x000ff600078e00ff */
[----:B------:R-:W-:Y:S01]  /*4240*/  @!UPT UIADD3 URZ, UPT, UPT, URZ, URZ, URZ ;  /* 0x000000fffffff290 */ /* 0x000fe2000fffe0ff */
[----:B------:R1:W-:Y:S01]  /*4250*/  @!UP1 UTMALDG.3D [UR16], [UR14], desc[UR10] ;  /* 0x00000a100e0095b4 */ /* 0x0003e20008011000 */
[----:B------:R1:W-:Y:S02]  /*4260*/  @!P4 SYNCS.ARRIVE.TRANS64.RED.A0TR RZ, [UR7+0x30], R20 ;  /* 0x00003014ffffc9a7 */ /* 0x0003e40008300407 */
[----:B-1----:R-:W-:Y:S01]  /*4270*/  @!P1 ISETP.NE.AND P2, PT, R3, 0x1, PT ;  /* 0x000000010300980c */ /* 0x002fe20003f45270 */
[C---:B---3--:R-:W-:Y:S01]  /*4280*/  @!P1 IMAD.HI.U32 R14, R13.reuse, R14, RZ ;  /* 0x0000000e0d0e9227 */ /* 0x048fe200078e00ff */
[----:B-----5:R-:W-:Y:S03]  /*4290*/  @!P1 ISETP.NE.AND P0, PT, R10, 0x1, PT ;  /* 0x000000010a00980c */ /* 0x020fe60003f05270 */
[C---:B------:R-:W-:Y:S01]  /*42a0*/  @!P1 IMAD.HI.U32 R11, R8.reuse, R11, RZ ;  /* 0x0000000b080b9227 */ /* 0x040fe200078e00ff */
[----:B------:R-:W-:Y:S04]  /*42b0*/  @!P1 SHF.R.U32.HI R14, RZ, R15, R14 ;  /* 0x0000000fff0e9219 */ /* 0x000fe8000001160e */
[----:B--2---:R-:W-:Y:S01]  /*42c0*/  @!P1 SHF.R.U32.HI R9, RZ, R0, R11 ;  /* 0x00000000ff099219 */ /* 0x004fe2000001160b */
[----:B------:R-:W-:Y:S01]  /*42d0*/  SYNCS.ARRIVE.TRANS64.RED.A1T0 RZ, [UR8], RZ ;  /* 0x000000ffffff79a7 */ /* 0x000fe20008100408 */
[----:B------:R-:W-:Y:S02]  /*42e0*/  @!P1 SEL R14, R13, R14, !P2 ;  /* 0x0000000e0d0e9207 */ /* 0x000fe40005000000 */
[----:B------:R-:W-:Y:S01]  /*42f0*/  @!P1 SEL R9, R8, R9, !P0 ;  /* 0x0000000908099207 */ /* 0x000fe20004000000 */
[----:B------:R-:W1:Y:S04]  /*4300*/  SYNCS.PHASECHK.TRANS64.TRYWAIT P5, [UR7+0x48], R12 ;  /* 0x0000480cff0075a7 */ /* 0x000e6800080a1107 */
[----:B------:R-:W-:Y:S02]  /*4310*/  @!P1 IMAD.IADD R0, R9, 0x1, -R14 ;  /* 0x0000000109009824 */ /* 0x000fe400078e0a0e */
[----:B------:R-:W-:Y:S02]  /*4320*/  @!P1 IMAD.IADD R9, R14, 0x1, -R9 ;  /* 0x000000010e099824 */ /* 0x000fe400078e0a09 */
[----:B------:R-:W-:Y:S02]  /*4330*/  @!P1 IMAD R13, R0, R3, R13 ;  /* 0x00000003000d9224 */ /* 0x000fe400078e020d */
[----:B------:R-:W-:Y:S01]  /*4340*/  @!P1 IMAD R8, R9, R10, R8 ;  /* 0x0000000a09089224 */ /* 0x000fe200078e0208 */
[----:B-1----:R-:W-:Y:S06]  /*4350*/  @!P5 BRA `(.L_x_74) ;  /* 0x00000034004cd947 */ /* 0x002fec0003800000 */
.L_x_134:
[----:B-1----:R-:W-:Y:S01]  /*4360*/  @!P4 IADD3 R3, P0, PT, R32, 0x580, RZ ;  /* 0x000005802003c810 */ /* 0x002fe20007f1e0ff */
[----:B------:R-:W-:Y:S01]  /*4370*/  VOTEU.ALL UP1, P4 ;  /* 0x0000000000ff7886 */ /* 0x000fe20002020000 */
[----:B------:R-:W-:Y:S01]  /*4380*/  UMOV UR20, 0x0 ;  /* 0x0000000000147882 */ /* 0x000fe20000000000 */
[----:B------:R-:W-:Y:S01]  /*4390*/  UMOV UR21, 0x10000000 ;  /* 0x1000000000157882 */ /* 0x000fe20000000000 */
[----:B------:R-:W-:Y:S01]  /*43a0*/  @!P4 R2UR UR9, R3 ;  /* 0x000000000309c2ca */ /* 0x000fe200000e0000 */
[----:B------:R-:W-:Y:S01]  /*43b0*/  @!P4 IMAD.X R0, RZ, RZ, R33, P0 ;  /* 0x000000ffff00c224 */ /* 0x000fe200000e0621 */
[----:B------:R-:W-:Y:S01]  /*43c0*/  @!UP1 UIADD3 UR10, UPT, UPT, UR18, 0x40, URZ ;  /* 0x00000040120a9890 */ /* 0x000fe2000fffe0ff */
[----:B------:R-:W-:Y:S01]  /*43d0*/  ISETP.NE.AND P0, PT, R30, 0x2, PT ;  /* 0x000000021e00780c */ /* 0x000fe20003f05270 */
[----:B------:R-:W-:Y:S01]  /*43e0*/  UMOV UR11, UR19 ;  /* 0x00000013000b7c82 */ /* 0x000fe20008000000 */
[----:B------:R-:W-:Y:S01]  /*43f0*/  UMOV UR12, UR36 ;  /* 0x00000024000c7c82 */ /* 0x000fe20008000000 */
[----:B------:R-:W-:Y:S01]  /*4400*/  @!P4 R2UR UR8, R0 ;  /* 0x000000000008c2ca */ /* 0x000fe200000e0000 */
[----:B------:R-:W-:Y:S01]  /*4410*/  IMAD.IADD R20, R8, 0x1, R83 ;  /* 0x0000000108147824 */ /* 0x000fe200078e0253 */
[----:B------:R-:W-:Y:S01]  /*4420*/  @P3 R2UR UR36, R28 ;  /* 0x000000001c2432ca */ /* 0x000fe200000e0000 */
[----:B------:R-:W-:Y:S01]  /*4430*/  IMAD.IADD R21, R13, 0x1, R90 ;  /* 0x000000010d157824 */ /* 0x000fe200078e025a */
[----:B------:R-:W-:Y:S02]  /*4440*/  SEL R0, RZ, 0x1, P0 ;  /* 0x00000001ff007807 */ /* 0x000fe40000000000 */
[----:B------:R-:W-:Y:S01]  /*4450*/  LOP3.LUT R31, R31, 0x1, RZ, 0x3c, !PT ;  /* 0x000000011f1f7812 */ /* 0x000fe200078e3cff */
[----:B------:R-:W-:Y:S01]  /*4460*/  IMAD.U32 R10, RZ, RZ, UR9 ;  /* 0x00000009ff0a7e24 */ /* 0x000fe2000f8e00ff */
[----:B------:R-:W-:Y:S01]  /*4470*/  @!UP1 UIADD3 UR9, UPT, UPT, UR7, 0x38, URZ ;  /* 0x0000003807099890 */ /* 0x000fe2000fffe0ff */
[----:B------:R-:W-:Y:S02]  /*4480*/  LOP3.LUT R29, R29, R0, RZ, 0x3c, !PT ;  /* 0x000000001d1d7212 */ /* 0x000fe400078e3cff */
[----:B------:R-:W-:Y:S02]  /*4490*/  SEL R30, R30, RZ, P0 ;  /* 0x000000ff1e1e7207 */ /* 0x000fe40000000000 */
[----:B------:R-:W-:Y:S01]  /*44a0*/  IMAD.U32 R11, RZ, RZ, UR8 ;  /* 0x00000008ff0b7e24 */ /* 0x000fe2000f8e00ff */
[----:B------:R-:W-:Y:S01]  /*44b0*/  @!P4 R2UR UR14, R10 ;  /* 0x000000000a0ec2ca */ /* 0x000fe200000e0000 */
[----:B------:R-:W-:Y:S01]  /*44c0*/  @!UP1 UIADD3 UR8, UPT, UPT, UR7, 0x1200, URZ ;  /* 0x0000120007089890 */ /* 0x000fe2000fffe0ff */
[----:B------:R-:W-:Y:S02]  /*44d0*/  VOTEU.ALL UP1, P4 ;  /* 0x0000000000ff7886 */ /* 0x000fe40002020000 */
[----:B------:R-:W-:Y:S11]  /*44e0*/  @!P4 R2UR UR15, R11 ;  /* 0x000000000b0fc2ca */ /* 0x000ff600000e0000 */
[----:B------:R-:W-:Y:S02]  /*44f0*/  @!UPT UIADD3 URZ, UPT, UPT, URZ, URZ, URZ ;  /* 0x000000fffffff290 */ /* 0x000fe4000fffe0ff */
[----:B------:R2:W-:Y:S01]  /*4500*/  @!UP1 UTMALDG.3D [UR8], [UR14], desc[UR20] ;  /* 0x000014080e0095b4 */ /* 0x0005e20008011000 */
[----:B------:R2:W-:Y:S01]  /*4510*/  @!P4 SYNCS.ARRIVE.TRANS64.RED.A0TR RZ, [UR7+0x38], R23 ;  /* 0x00003817ffffc9a7 */ /* 0x0005e20008300407 */
[----:B------:R-:W-:Y:S01]  /*4520*/  UPLOP3.LUT UP1, UPT, UPT, UPT, UPT, 0x80, 0x8 ;  /* 0x000000000008789c */ /* 0x000fe20003f2f070 */
[----:B------:R-:W-:Y:S01]  /*4530*/  SYNCS.ARRIVE.TRANS64.RED.A1T0 RZ, [UR13], RZ ;  /* 0x000000ffffff79a7 */ /* 0x000fe2000810040d */
[----:B------:R-:W-:Y:S09]  /*4540*/  @P3 BRA `(.L_x_75) ;  /* 0xfffffff400503947 */ /* 0x000ff2000383ffff */
[----:B------:R-:W-:-:S04]  /*4550*/  SHF.L.U32 R3, R31, 0x1f, RZ ;  /* 0x0000001f1f037819 */ /* 0x000fc800000006ff */
[----:B------:R-:W1:Y:S02]  /*4560*/  SYNCS.PHASECHK.TRANS64.TRYWAIT P0, [UR7+0x40], R3 ;  /* 0x00004003ff0075a7 */ /* 0x000e640008001107 */
[----:B-1----:R-:W-:Y:S05]  /*4570*/  @!P0 BRA `(.L_x_76) ;  /* 0x0000003000dc8947 */ /* 0x002fea0003800000 */
.L_x_136:
[----:B-1----:R-:W-:-:S07]  /*4580*/  MOV R0, UR7 ;  /* 0x0000000700007c02 */ /* 0x002fce0008000f00 */
.L_x_77:
[----:B-1----:R-:W-:-:S04]  /*4590*/  SHF.L.U32 R3, R31, 0x1f, RZ ;  /* 0x0000001f1f037819 */ /* 0x002fc800000006ff */
[----:B------:R1:W3:Y:S03]  /*45a0*/  SYNCS.PHASECHK.TRANS64.TRYWAIT P0, [R0+URZ+0x48], R3 ;  /* 0x00004803000075a7 */ /* 0x0002e600080011ff */
[----:B---3--:R-:W-:Y:S05]  /*45b0*/  @!P0 NANOSLEEP.SYNCS 0x989680 ;  /* 0x009896800000895d */ /* 0x008fea0003900000 */
[----:B------:R-:W3:Y:S02]  /*45c0*/  @!P0 SYNCS.PHASECHK.TRANS64 P0, [R0+URZ+0x48], R3 ;  /* 0x00004803000085a7 */ /* 0x000ee400080010ff */
[----:B--23--:R-:W-:Y:S05]  /*45d0*/  @P0 EXIT ;  /* 0x000000000000094d */ /* 0x00cfea0003800000 */
[----:B------:R-:W-:Y:S05]  /*45e0*/  BRA `(.L_x_77) ;  /* 0xfffffffc00e87947 */ /* 0x000fea000383ffff */
.L_x_66:
[----:B------:R-:W-:-:S06]  /*45f0*/  UISETP.GE.AND UP1, UPT, UR8, 0x4, UPT ;  /* 0x000000040800788c */ /* 0x000fcc000bf26270 */
[----:B------:R-:W-:-:S13]  /*4600*/  PLOP3.LUT P0, PT, PT, PT, UP1, 0x80, 0x8 ;  /* 0x000000000008781c */ /* 0x000fda0003f0f018 */
[----:B------:R-:W-:Y:S05]  /*4610*/  @!P0 EXIT ;  /* 0x000000000000894d */ /* 0x000fea0003800000 */
[----:B------:R-:W-:Y:S01]  /*4620*/  BAR.SYNC.DEFER_BLOCKING 0x6, 0xa0 ;  /* 0x0182800000007b1d */ /* 0x000fe20000010000 */
[C---:B------:R-:W-:Y:S01]  /*4630*/  IMAD.SHL.U32 R2, R103.reuse, 0x40, RZ ;  /* 0x0000004067027824 */ /* 0x040fe200078e00ff */
[C---:B------:R-:W-:Y:S01]  /*4640*/  LOP3.LUT R105, R103.reuse, 0x60, RZ, 0xc0, !PT ;  /* 0x0000006067697812 */ /* 0x040fe200078ec0ff */
[C---:B------:R-:W-:Y:S02]  /*4650*/  IMAD.SHL.U32 R95, R103.reuse, 0x20, RZ ;  /* 0x00000020675f7824 */ /* 0x040fe400078e00ff */
[----:B------:R-:W-:Y:S02]  /*4660*/  HFMA2 R44, -RZ, RZ, 0, 0 ;  /* 0x00000000ff2c7431 */ /* 0x000fe400000001ff */
[C---:B------:R-:W-:Y:S01]  /*4670*/  IMAD.SHL.U32 R0, R103.reuse, 0x8, RZ ;  /* 0x0000000867007824 */ /* 0x040fe200078e00ff */
[----:B------:R-:W-:Y:S01]  /*4680*/  UMOV UR49, 0x400 ;  /* 0x0000040000317882 */ /* 0x000fe20000000000 */
[----:B------:R-:W1:Y:S01]  /*4690*/  LDC R93, c[0x0][0x370] ;  /* 0x0000dc00ff5d7b82 */ /* 0x000e620000000800 */
[----:B------:R-:W-:Y:S01]  /*46a0*/  ULEA UR49, UR37, UR49, 0x18 ;  /* 0x0000003125317291 */ /* 0x000fe2000f8ec0ff */
[----:B------:R-:W-:Y:S01]  /*46b0*/  LOP3.LUT R5, R2, 0x180, RZ, 0xc0, !PT ;  /* 0x0000018002057812 */ /* 0x000fe200078ec0ff */
[----:B------:R-:W-:Y:S01]  /*46c0*/  IMAD.U32 R46, R103, 0x10000, RZ ;  /* 0x00010000672e7824 */ /* 0x000fe200078e00ff */
[----:B------:R-:W-:Y:S01]  /*46d0*/  LOP3.LUT R95, R95, 0xc00, RZ, 0xc0, !PT ;  /* 0x00000c005f5f7812 */ /* 0x000fe200078ec0ff */
[----:B------:R-:W-:Y:S01]  /*46e0*/  UIADD3 UR4, UPT, UPT, UR49, 0x2200, URZ ;  /* 0x0000220031047890 */ /* 0x000fe2000fffe0ff */
[----:B------:R-:W-:Y:S01]  /*46f0*/  LOP3.LUT R0, R5, 0x30, R0, 0xf8, !PT ;  /* 0x0000003005007812 */ /* 0x000fe200078ef800 */
[----:B------:R-:W-:Y:S01]  /*4700*/  IMAD.SHL.U32 R5, R103, 0x2, RZ ;  /* 0x0000000267057824 */ /* 0x000fe200078e00ff */
[----:B------:R-:W2:Y:S01]  /*4710*/  LDC R42, c[0x0][0xb0c] ;  /* 0x0002c300ff2a7b82 */ /* 0x000ea20000000800 */
[----:B------:R-:W-:Y:S01]  /*4720*/  LOP3.LUT R95, R95, 0x40, R2, 0xf8, !PT ;  /* 0x000000405f5f7812 */ /* 0x000fe200078ef802 */
[----:B------:R-:W-:Y:S01]  /*4730*/  IMAD.MOV.U32 R102, RZ, RZ, RZ ;  /* 0x000000ffff667224 */ /* 0x000fe200078e00ff */
[----:B------:R-:W-:Y:S01]  /*4740*/  LOP3.LUT R46, R46, 0x600000, RZ, 0xc0, !PT ;  /* 0x006000002e2e7812 */ /* 0x000fe200078ec0ff */
[----:B------:R-:W-:Y:S01]  /*4750*/  IMAD.MOV.U32 R107, RZ, RZ, RZ ;  /* 0x000000ffff6b7224 */ /* 0x000fe200078e00ff */
[----:B------:R-:W-:-:S02]  /*4760*/  LOP3.LUT R0, R0, 0x20, R5, 0x78, !PT ;  /* 0x0000002000007812 */ /* 0x000fc400078e7805 */
[----:B------:R-:W-:Y:S02]  /*4770*/  CS2R R100, SRZ ;  /* 0x0000000000647805 */ /* 0x000fe4000001ff00 */
[----:B------:R-:W-:Y:S01]  /*4780*/  LOP3.LUT R95, R95, 0x200, R2, 0xf8, !PT ;  /* 0x000002005f5f7812 */ /* 0x000fe200078ef802 */
[----:B------:R-:W4:Y:S01]  /*4790*/  LDC R92, c[0x0][0xb20] ;  /* 0x0002c800ff5c7b82 */ /* 0x000f220000000800 */
[----:B------:R-:W3:Y:S01]  /*47a0*/  LDS R3, [UR49+0x110] ;  /* 0x00011031ff037984 */ /* 0x000ee20008000800 */
[----:B------:R-:W-:Y:S01]  /*47b0*/  LOP3.LUT R103, R103, 0x2, RZ, 0xc0, !PT ;  /* 0x0000000267677812 */ /* 0x000fe200078ec0ff */
[----:B------:R-:W-:Y:S01]  /*47c0*/  IMAD.MOV.U32 R99, RZ, RZ, RZ ;  /* 0x000000ffff637224 */ /* 0x000fe200078e00ff */
[----:B------:R-:W-:Y:S01]  /*47d0*/  LOP3.LUT R95, R95, R0, RZ, 0xfc, !PT ;  /* 0x000000005f5f7212 */ /* 0x000fe200078efcff */
[----:B------:R-:W-:Y:S01]  /*47e0*/  IMAD.U32 R104, RZ, RZ, UR4 ;  /* 0x00000004ff687e24 */ /* 0x000fe2000f8e00ff */
[----:B------:R-:W-:Y:S01]  /*47f0*/  IADD3 R97, PT, PT, -R103, RZ, RZ ;  /* 0x000000ff67617210 */ /* 0x000fe20007ffe1ff */
[----:B------:R-:W1:Y:S01]  /*4800*/  LDCU.64 UR52, c[0x0][0x348] ;  /* 0x00006900ff3477ac */ /* 0x000e620008000a00 */
[----:B------:R-:W1:Y:S01]  /*4810*/  LDC R41, c[0x0][0xb30] ;  /* 0x0002cc00ff297b82 */ /* 0x000e620000000800 */
[----:B------:R-:W1:Y:S01]  /*4820*/  LDCU.64 UR38, c[0x0][0x888] ;  /* 0x00011100ff2677ac */ /* 0x000e620008000a00 */
[----:B------:R-:W1:Y:S06]  /*4830*/  LDCU.64 UR44, c[0x0][0x890] ;  /* 0x00011200ff2c77ac */ /* 0x000e6c0008000a00 */
[----:B------:R-:W1:Y:S01]  /*4840*/  LDC.64 R88, c[0x0][0xb10] ;  /* 0x0002c400ff587b82 */ /* 0x000e620000000a00 */
[----:B------:R-:W-:-:S07]  /*4850*/  UIADD3 UR48, UPT, UPT, UR49, 0x200, URZ ;  /* 0x0000020031307890 */ /* 0x000fce000fffe0ff */
[----:B------:R-:W1:Y:S08]  /*4860*/  LDC.64 R38, c[0x0][0xb18] ;  /* 0x0002c600ff267b82 */ /* 0x000e700000000a00 */
[----:B------:R-:W1:Y:S08]  /*4870*/  LDC.64 R36, c[0x0][0xb28] ;  /* 0x0002ca00ff247b82 */ /* 0x000e700000000a00 */
[----:B------:R-:W1:Y:S01]  /*4880*/  LDC.64 R86, c[0x0][0x8b0] ;  /* 0x00022c00ff567b82 */ /* 0x000e620000000a00 */
[----:B---3--:R-:W-:-:S07]  /*4890*/  IMAD.IADD R46, R3, 0x1, R46 ;  /* 0x00000001032e7824 */ /* 0x008fce00078e022e */
[----:B------:R-:W3:Y:S08]  /*48a0*/  LDC.64 R84, c[0x0][0x8a8] ;  /* 0x00022a00ff547b82 */ /* 0x000ef00000000a00 */
[----:B--2-4-:R-:W1:Y:S02]  /*48b0*/  LDC R94, c[0x0][0x374] ;  /* 0x0000dd00ff5e7b82 */ /* 0x014e640000000800 */
.L_x_103:
[----:B------:R-:W-:Y:S02]  /*48c0*/  LEA R0, R107, UR49, 0x3 ;  /* 0x000000316b007c11 */ /* 0x000fe4000f8e18ff */
[----:B------:R-:W-:Y:S02]  /*48d0*/  SHF.L.U32 R3, R101, 0x1f, RZ ;  /* 0x0000001f65037819 */ /* 0x000fe400000006ff */
[----:B------:R-:W-:Y:S02]  /*48e0*/  LEA R16, R107, UR49, 0x4 ;  /* 0x000000316b107c11 */ /* 0x000fe4000f8e20ff */
[----:B------:R-:W2:Y:S02]  /*48f0*/  SYNCS.PHASECHK.TRANS64.TRYWAIT P0, [R0+URZ+0x60], R3 ;  /* 0x00006003000075a7 */ /* 0x000ea400080011ff */
[----:B-12---:R-:W-:Y:S05]  /*4900*/  @!P0 BRA `(.L_x_78) ;  /* 0x0000003000108947 */ /* 0x006fea0003800000 */
.L_x_137:
[----:B------:R-:W4:Y:S01]  /*4910*/  LDC.64 R12, c[0x0][0xb10] ;  /* 0x0002c400ff0c7b82 */ /* 0x000f220000000a00 */
[----:B------:R-:W3:Y:S01]  /*4920*/  LDS.128 R16, [R16+0xf0] ;  /* 0x0000f00010107984 */ /* 0x000ee20000000c00 */
[----:B-1----:R-:W-:Y:S01]  /*4930*/  ISETP.NE.AND P1, PT, R41, 0x1, PT ;  /* 0x000000012900780c */ /* 0x002fe20003f25270 */
[----:B--2---:R-:W-:Y:S01]  /*4940*/  VIADD R0, R0, 0x70 ;  /* 0x0000007000007836 */ /* 0x004fe20000000000 */
[----:B------:R-:W-:Y:S04]  /*4950*/  ISETP.GE.AND P0, PT, R40, 0x1, PT ;  /* 0x000000012800780c */ /* 0x000fe80003f06270 */
[----:B------:R-:W1:Y:S01]  /*4960*/  LDC.64 R10, c[0x0][0xb18] ;  /* 0x0002c600ff0a7b82 */ /* 0x000e620000000a00 */
[----:B------:R-:W-:Y:S01]  /*4970*/  PRMT R0, RZ, 0x654, R0 ;  /* 0x00000654ff007816 */ /* 0x000fe20000000000 */
[----:B------:R-:W-:Y:S01]  /*4980*/  @!PT LDS RZ, [RZ] ;  /* 0x00000000fffff984 */ /* 0x000fe20000000800 */
[----:B------:R-:W-:Y:S01]  /*4990*/  @!PT LDS RZ, [RZ] ;  /* 0x00000000fffff984 */ /* 0x000fe20000000800 */
[----:B------:R-:W-:Y:S01]  /*49a0*/  @!PT LDS RZ, [RZ] ;  /* 0x00000000fffff984 */ /* 0x000fe20000000800 */
[----:B------:R-:W-:Y:S01]  /*49b0*/  @!PT LDS RZ, [RZ] ;  /* 0x00000000fffff984 */ /* 0x000fe20000000800 */
[----:B------:R2:W-:Y:S06]  /*49c0*/  MEMBAR.ALL.CTA ;  /* 0x0000000000007992 */ /* 0x0005ec0000008000 */
[----:B--2---:R-:W2:Y:S01]  /*49d0*/  FENCE.VIEW.ASYNC.S ;  /* 0x00000000000073c6 */ /* 0x004ea20000000000 */
[----:B------:R-:W1:Y:S08]  /*49e0*/  @!P1 LDC R14, c[0x0][0xb20] ;  /* 0x0002c800ff0e9b82 */ /* 0x000e700000000800 */
[----:B------:R-:W1:Y:S01]  /*49f0*/  @!P1 LDC R9, c[0x0][0xb0c] ;  /* 0x0002c300ff099b82 */ /* 0x000e620000000800 */
[----:B--2---:R2:W-:Y:S01]  /*4a00*/  SYNCS.ARRIVE.TRANS64.RED.A1T0 RZ, [R0+URZ], RZ ;  /* 0x000000ff00ff79a7 */ /* 0x0045e200081004ff */
[----:B---3--:R-:W-:Y:S04]  /*4a10*/  LOP3.LUT P4, RZ, R18, 0x1, RZ, 0xc0, !PT ;  /* 0x0000000112ff7812 */ /* 0x008fe8000788c0ff */
[----:B------:R-:W-:Y:S09]  /*4a20*/  P2R R106, PR, RZ, 0x10 ;  /* 0x00000010ff6a7803 */ /* 0x000ff20000000000 */
[----:B------:R-:W-:Y:S02]  /*4a30*/  @P4 MOV R45, R16 ;  /* 0x00000010002d4202 */ /* 0x000fe40000000f00 */
[----:B------:R-:W-:Y:S01]  /*4a40*/  @P4 LOP3.LUT R43, R17, 0xffff, RZ, 0xc0, !PT ;  /* 0x0000ffff112b4812 */ /* 0x000fe200078ec0ff */
[----:B--2-4-:R-:W-:Y:S06]  /*4a50*/  @!P0 BRA `(.L_x_79) ;  /* 0x0000000000a48947 */ /* 0x014fec0003800000 */
[----:B------:R-:W-:Y:S01]  /*4a60*/  IMAD.HI.U32 R23, R94, R39, RZ ;  /* 0x000000275e177227 */ /* 0x000fe200078e00ff */
[----:B------:R-:W-:Y:S02]  /*4a70*/  ISETP.NE.AND P0, PT, R38, 0x1, PT ;  /* 0x000000012600780c */ /* 0x000fe40003f05270 */
[----:B------:R-:W-:Y:S01]  /*4a80*/  ISETP.NE.AND P2, PT, R40, 0x1, PT ;  /* 0x000000012800780c */ /* 0x000fe20003f45270 */
[----:B------:R-:W-:Y:S01]  /*4a90*/  IMAD.HI.U32 R22, R93, R88, RZ ;  /* 0x000000585d167227 */ /* 0x000fe200078e00ff */
[----:B------:R-:W-:Y:S02]  /*4aa0*/  SHF.R.U32.HI R23, RZ, R92, R23 ;  /* 0x0000005cff177219 */ /* 0x000fe40000011617 */
[----:B------:R-:W-:Y:S01]  /*4ab0*/  ISETP.NE.AND P3, PT, R42, 0x1, PT ;  /* 0x000000012a00780c */ /* 0x000fe20003f65270 */
[----:B------:R-:W-:Y:S01]  /*4ac0*/  IMAD.HI.U32 R26, R45, R88, RZ ;  /* 0x000000582d1a7227 */ /* 0x000fe200078e00ff */
[----:B------:R-:W-:Y:S02]  /*4ad0*/  SHF.R.U32.HI R22, RZ, R89, R22 ;  /* 0x00000059ff167219 */ /* 0x000fe40000011616 */
[----:B------:R-:W-:Y:S01]  /*4ae0*/  SEL R3, R94, R23, !P0 ;  /* 0x000000175e037207 */ /* 0x000fe20004000000 */
[----:B------:R-:W-:Y:S01]  /*4af0*/  IMAD.HI.U32 R23, R43, R39, RZ ;  /* 0x000000272b177227 */ /* 0x000fe200078e00ff */
[----:B------:R-:W-:Y:S02]  /*4b00*/  SEL R7, R93, R22, !P3 ;  /* 0x000000165d077207 */ /* 0x000fe40005800000 */
[----:B------:R-:W-:Y:S01]  /*4b10*/  SHF.R.U32.HI R26, RZ, R89, R26 ;  /* 0x00000059ff1a7219 */ /* 0x000fe2000001161a */
[-C--:B------:R-:W-:Y:S04]  /*4b20*/  IMAD.HI.U32 R22, R3, R36.reuse, RZ ;  /* 0x0000002403167227 */ /* 0x080fe800078e00ff */
[----:B------:R-:W-:Y:S01]  /*4b30*/  IMAD.HI.U32 R24, R7, R36, RZ ;  /* 0x0000002407187227 */ /* 0x000fe200078e00ff */
[-C--:B------:R-:W-:Y:S02]  /*4b40*/  @P2 SHF.R.U32.HI R3, RZ, R37.reuse, R22 ;  /* 0x00000025ff032219 */ /* 0x080fe40000011616 */
[----:B------:R-:W-:Y:S02]  /*4b50*/  SHF.R.U32.HI R22, RZ, R92, R23 ;  /* 0x0000005cff167219 */ /* 0x000fe40000011617 */
[----:B------:R-:W-:Y:S01]  /*4b60*/  @P2 SHF.R.U32.HI R7, RZ, R37, R24 ;  /* 0x00000025ff072219 */ /* 0x000fe20000011618 */
[C---:B------:R-:W-:Y:S01]  /*4b70*/  IMAD R2, R40.reuse, R3, RZ ;  /* 0x0000000328027224 */ /* 0x040fe200078e02ff */
[----:B------:R-:W-:Y:S02]  /*4b80*/  SEL R5, R43, R22, !P0 ;  /* 0x000000162b057207 */ /* 0x000fe40004000000 */
[----:B------:R-:W-:Y:S01]  /*4b90*/  SEL R3, R45, R26, !P3 ;  /* 0x0000001a2d037207 */ /* 0x000fe20005800000 */
[----:B------:R-:W-:Y:S01]  /*4ba0*/  IMAD R4, R40, R7, RZ ;  /* 0x0000000728047224 */ /* 0x000fe200078e02ff */
[C---:B------:R-:W-:Y:S01]  /*4bb0*/  ISETP.GE.AND P0, PT, R5.reuse, R2, PT ;  /* 0x000000020500720c */ /* 0x040fe20003f06270 */
[----:B------:R-:W-:Y:S03]  /*4bc0*/  IMAD.HI.U32 R6, R5, R36, RZ ;  /* 0x0000002405067227 */ /* 0x000fe600078e00ff */
[----:B------:R-:W-:Y:S01]  /*4bd0*/  ISETP.GE.OR P0, PT, R3, R4, P0 ;  /* 0x000000040300720c */ /* 0x000fe20000706670 */
[----:B------:R-:W-:Y:S01]  /*4be0*/  IMAD.MOV R4, RZ, RZ, -R3 ;  /* 0x000000ffff047224 */ /* 0x000fe200078e0a03 */
[-C--:B------:R-:W-:Y:S03]  /*4bf0*/  SHF.R.U32.HI R6, RZ, R37.reuse, R6 ;  /* 0x00000025ff067219 */ /* 0x080fe60000011606 */
[----:B------:R-:W-:Y:S01]  /*4c00*/  IMAD R45, R42, R4, R45 ;  /* 0x000000042a2d7224 */ /* 0x000fe200078e022d */
[----:B------:R-:W-:Y:S05]  /*4c10*/  SEL R15, R5, R6, !P2 ;  /* 0x00000006050f7207 */ /* 0x000fea0005000000 */
[----:B------:R-:W-:Y:S02]  /*4c20*/  IMAD.MOV R6, RZ, RZ, -R15 ;  /* 0x000000ffff067224 */ /* 0x000fe400078e0a0f */
[C---:B------:R-:W-:Y:S04]  /*4c30*/  @!P0 IMAD.HI.U32 R2, R3.reuse, R36, RZ ;  /* 0x0000002403028227 */ /* 0x040fe800078e00ff */
[----:B------:R-:W-:Y:S01]  /*4c40*/  IMAD R6, R40, R6, R5 ;  /* 0x0000000628067224 */ /* 0x000fe200078e0205 */
[----:B------:R-:W-:Y:S04]  /*4c50*/  @!P0 SHF.R.U32.HI R2, RZ, R37, R2 ;  /* 0x00000025ff028219 */ /* 0x000fe80000011602 */
[----:B------:R-:W-:Y:S02]  /*4c60*/  @!P0 SEL R0, R3, R2, !P2 ;  /* 0x0000000203008207 */ /* 0x000fe40005000000 */
[----:B------:R-:W-:Y:S02]  /*4c70*/  IADD3 R2, PT, PT, -R5, RZ, RZ ;  /* 0x000000ff05027210 */ /* 0x000fe40007ffe1ff */
[----:B------:R-:W-:Y:S01]  /*4c80*/  @!P0 IADD3 R8, PT, PT, R15, -R0, RZ ;  /* 0x800000000f088210 */ /* 0x000fe20007ffe0ff */
[----:B------:R-:W-:Y:S02]  /*4c90*/  @!P0 IMAD R0, R7, R6, R0 ;  /* 0x0000000607008224 */ /* 0x000fe400078e0200 */
[----:B------:R-:W-:Y:S02]  /*4ca0*/  IMAD R43, R38, R2, R43 ;  /* 0x00000002262b7224 */ /* 0x000fe400078e022b */
[----:B------:R-:W-:Y:S02]  /*4cb0*/  @!P0 IMAD R5, R8, R40, R3 ;  /* 0x0000002808058224 */ /* 0x000fe400078e0203 */
[----:B------:R-:W-:Y:S04]  /*4cc0*/  @!P0 IMAD.MOV.U32 R3, RZ, RZ, R0 ;  /* 0x000000ffff038224 */ /* 0x000fe800078e0000 */
[----:B------:R-:W-:Y:S02]  /*4cd0*/  IMAD R45, R3, R42, R45 ;  /* 0x0000002a032d7224 */ /* 0x000fe400078e022d */
[----:B------:R-:W-:Y:S07]  /*4ce0*/  IMAD R43, R5, R38, R43 ;  /* 0x00000026052b7224 */ /* 0x000fee00078e022b */
.L_x_79:
[----:B-1----:R-:W-:Y:S01]  /*4cf0*/  @!P1 ISETP.NE.AND P0, PT, R10, 0x1, PT ;  /* 0x000000010a00980c */ /* 0x002fe20003f05270 */
[----:B------:R-:W-:Y:S01]  /*4d00*/  @!P1 IMAD.HI.U32 R0, R45, R12, RZ ;  /* 0x0000000c2d009227 */ /* 0x000fe200078e00ff */
[----:B------:R-:W-:Y:S01]  /*4d10*/  @!P1 ISETP.NE.AND P2, PT, R9, 0x1, PT ;  /* 0x000000010900980c */ /* 0x000fe20003f45270 */
[----:B------:R-:W-:Y:S01]  /*4d20*/  ULOP3.LUT UP0, URZ, UR48, 0x1b0, URZ, 0xc0, !UPT ;  /* 0x000001b030ff7892 */ /* 0x000fe2000f80c0ff */
[----:B------:R-:W-:Y:S01]  /*4d30*/  R2UR UR42, R21 ;  /* 0x00000000152a72ca */ /* 0x000fe200000e0000 */
[----:B------:R-:W-:Y:S01]  /*4d40*/  @!P1 IMAD.HI.U32 R3, R43, R11, RZ ;  /* 0x0000000b2b039227 */ /* 0x000fe200078e00ff */
[----:B------:R-:W-:Y:S02]  /*4d50*/  @!P1 SHF.R.U32.HI R0, RZ, R13, R0 ;  /* 0x0000000dff009219 */ /* 0x000fe40000011600 */
[----:B------:R-:W-:Y:S01]  /*4d60*/  R2UR UR41, R20 ;  /* 0x00000000142972ca */ /* 0x000fe200000e0000 */
[----:B------:R-:W-:Y:S01]  /*4d70*/  VIADD R107, R107, 0x1 ;  /* 0x000000016b6b7836 */ /* 0x000fe20000000000 */
[----:B------:R-:W-:Y:S02]  /*4d80*/  @!P1 SHF.R.U32.HI R2, RZ, R14, R3 ;  /* 0x0000000eff029219 */ /* 0x000fe40000011603 */
[----:B------:R-:W-:Y:S02]  /*4d90*/  @!P1 SEL R3, R45, R0, !P2 ;  /* 0x000000002d039207 */ /* 0x000fe40005000000 */
[----:B------:R-:W-:Y:S02]  /*4da0*/  @!P1 SEL R2, R43, R2, !P0 ;  /* 0x000000022b029207 */ /* 0x000fe40004000000 */
[----:B------:R-:W-:Y:S01]  /*4db0*/  @P4 SHF.R.U32.HI R98, RZ, 0x10, R17 ;  /* 0x00000010ff624819 */ /* 0x000fe20000011611 */
[----:B------:R-:W-:Y:S02]  /*4dc0*/  USHF.L.U32 UR42, UR42, 0x6, URZ ;  /* 0x000000062a2a7899 */ /* 0x000fe400080006ff */
[----:B------:R-:W-:Y:S02]  /*4dd0*/  @!P1 IMAD.IADD R0, R2, 0x1, -R3 ;  /* 0x0000000102009824 */ /* 0x000fe400078e0a03 */
[----:B------:R-:W-:Y:S01]  /*4de0*/  @!P1 IMAD.IADD R2, R3, 0x1, -R2 ;  /* 0x0000000103029824 */ /* 0x000fe200078e0a02 */
[----:B------:R-:W-:Y:S01]  /*4df0*/  USHF.L.U32 UR41, UR41, 0x7, URZ ;  /* 0x0000000729297899 */ /* 0x000fe200080006ff */
[----:B------:R-:W-:Y:S02]  /*4e00*/  @!P1 IMAD R45, R0, R9, R45 ;  /* 0x00000009002d9224 */ /* 0x000fe400078e022d */
[----:B------:R-:W-:Y:S01]  /*4e10*/  @!P1 IMAD R43, R2, R10, R43 ;  /* 0x0000000a022b9224 */ /* 0x000fe200078e022b */
[----:B------:R-:W-:Y:S08]  /*4e20*/  BRA.U !UP0, `(.L_x_80) ;  /* 0x0000000108407547 */ /* 0x000ff0000b800000 */
[----:B------:R-:W1:Y:S01]  /*4e30*/  LDCU.64 UR8, c[0x4][0x80] ;  /* 0x01001000ff0877ac */ /* 0x000e620008000a00 */
[----:B------:R-:W-:Y:S01]  /*4e40*/  MOV R3, 0x0 ;  /* 0x0000000000037802 */ /* 0x000fe20000000f00 */
[----:B------:R-:W-:Y:S02]  /*4e50*/  HFMA2 R12, -RZ, RZ, 0, 5.9604644775390625e-08 ;  /* 0x00000001ff0c7431 */ /* 0x000fe400000001ff */
[----:B------:R-:W-:Y:S02]  /*4e60*/  IMAD.MOV.U32 R8, RZ, RZ, 0x70 ;  /* 0x00000070ff087424 */ /* 0x000fe400078e00ff */
[----:B------:R-:W-:Y:S01]  /*4e70*/  IMAD.MOV.U32 R13, RZ, RZ, RZ ;  /* 0x000000ffff0d7224 */ /* 0x000fe200078e00ff */
[----:B------:R-:W2:Y:S01]  /*4e80*/  LDCU.64 UR6, c[0x4][0x88] ;  /* 0x01001100ff0677ac */ /* 0x000ea20008000a00 */
[----:B------:R-:W3:Y:S01]  /*4e90*/  LDC.64 R2, c[0x4][R3] ;  /* 0x0100000003027b82 */ /* 0x000ee20000000a00 */
[----:B------:R-:W4:Y:S01]  /*4ea0*/  LDCU.64 UR4, c[0x4][0x8] ;  /* 0x01000100ff0477ac */ /* 0x000f220008000a00 */
[----:B-1----:R-:W-:Y:S01]  /*4eb0*/  MOV R5, UR9 ;  /* 0x0000000900057c02 */ /* 0x002fe20008000f00 */
[----:B------:R-:W-:Y:S01]  /*4ec0*/  IMAD.U32 R4, RZ, RZ, UR8 ;  /* 0x00000008ff047e24 */ /* 0x000fe2000f8e00ff */
[----:B--2---:R-:W-:Y:S01]  /*4ed0*/  MOV R7, UR7 ;  /* 0x0000000700077c02 */ /* 0x004fe20008000f00 */
[----:B------:R-:W-:Y:S01]  /*4ee0*/  IMAD.U32 R6, RZ, RZ, UR6 ;  /* 0x00000006ff067e24 */ /* 0x000fe2000f8e00ff */
[----:B----4-:R-:W-:Y:S01]  /*4ef0*/  MOV R11, UR5 ;  /* 0x00000005000b7c02 */ /* 0x010fe20008000f00 */
[----:B------:R-:W-:Y:S02]  /*4f00*/  IMAD.U32 R10, RZ, RZ, UR4 ;  /* 0x00000004ff0a7e24 */ /* 0x000fe4000f8e00ff */
[----:B------:R-:W-:Y:S07]  /*4f10*/  LEPC R20, `(.L_x_80) ;  /* 0x000000001014794e */ /* 0x000fee0000000000 */
[----:B---3-5:R-:W-:Y:S05]  /*4f20*/  CALL.ABS.NOINC R2 ;  /* 0x0000000002007343 */ /* 0x028fea0003c00000 */
.L_x_80:
[----:B------:R-:W-:Y:S01]  /*4f30*/  LOP3.LUT P0, RZ, R104, 0x1b0, RZ, 0xc0, !PT ;  /* 0x000001b068ff7812 */ /* 0x000fe2000780c0ff */
[----:B------:R-:W-:Y:S11]  /*4f40*/  BSSY.RECONVERGENT B6, `(.L_x_81) ;  /* 0x0000013000067945 */ /* 0x000ff60003800200 */
[----:B------:R-:W-:Y:S01]  /*4f50*/  @!UPT UIADD3 URZ, UPT, UPT, URZ, URZ, URZ ;  /* 0x000000fffffff290 */ /* 0x000fe2000fffe0ff */
[----:B------:R-:W-:Y:S05]  /*4f60*/  @!P0 BRA `(.L_x_82) ;  /* 0x0000000000408947 */ /* 0x000fea0003800000 */
        /* <DEDUP_REMOVED lines=16> */
.L_x_82:
[----:B------:R-:W-:Y:S05]  /*5070*/  BSYNC.RECONVERGENT B6 ;  /* 0x0000000000067941 */ /* 0x000fea0003800200 */
.L_x_81:
[----:B------:R-:W-:Y:S01]  /*5080*/  ISETP.NE.U32.AND P4, PT, R86, RZ, PT ;  /* 0x000000ff5600720c */ /* 0x000fe20003f85070 */
[----:B------:R-:W-:Y:S01]  /*5090*/  UISETP.NE.AND UP2, UPT, UR50, URZ, UPT ;  /* 0x000000ff3200728c */ /* 0x000fe2000bf45270 */
[----:B------:R-:W-:Y:S01]  /*50a0*/  ISETP.NE.U32.AND P2, PT, RZ, UR38, PT ;  /* 0x00000026ff007c0c */ /* 0x000fe2000bf45070 */
[----:B------:R-:W-:Y:S01]  /*50b0*/  UISETP.NE.U32.AND UP1, UPT, UR44, URZ, UPT ;  /* 0x000000ff2c00728c */ /* 0x000fe2000bf25070 */
[----:B------:R-:W-:Y:S01]  /*50c0*/  ISETP.NE.AND.EX P4, PT, R87, RZ, PT, P4 ;  /* 0x000000ff5700720c */ /* 0x000fe20003f85340 */
[----:B------:R-:W-:Y:S01]  /*50d0*/  UPLOP3.LUT UP0, UPT, UPT, UPT, UPT, 0x40, 0x4 ;  /* 0x000000000004789c */ /* 0x000fe20003f0e870 */
[----:B------:R-:W-:Y:S01]  /*50e0*/  ISETP.NE.AND.EX P2, PT, RZ, UR39, PT, P2 ;  /* 0x00000027ff007c0c */ /* 0x000fe2000bf45320 */
[----:B------:R-:W-:Y:S01]  /*50f0*/  UISETP.NE.AND.EX UP1, UPT, UR45, URZ, UPT, UP1 ;  /* 0x000000ff2d00728c */ /* 0x000fe2000bf25310 */
[----:B------:R-:W-:Y:S04]  /*5100*/  PLOP3.LUT P1, PT, PT, PT, UP2, 0x80, 0x8 ;  /* 0x000000000008781c */ /* 0x000fe80003f2f028 */
[----:B------:R-:W-:Y:S06]  /*5110*/  @UP2 UPLOP3.LUT UP0, UPT, UPT, UPT, UP1, 0x80, 0x8 ;  /* 0x000000000008289c */ /* 0x000fec0003f0f010 */
[----:B------:R-:W-:Y:S01]  /*5120*/  PLOP3.LUT P0, PT, PT, PT, UP0, 0x80, 0x8 ;  /* 0x000000000008781c */ /* 0x000fe20003f0f008 */
[----:B------:R-:W-:Y:S01]  /*5130*/  @!UPT UIADD3 URZ, UPT, UPT, URZ, URZ, URZ ;  /* 0x000000fffffff290 */ /* 0x000fe2000fffe0ff */
[----:B------:R-:W-:Y:S11]  /*5140*/  BRA.U !UP1, `(.L_x_83) ;  /* 0x0000000109387547 */ /* 0x000ff6000b800000 */
[----:B------:R-:W-:Y:S01]  /*5150*/  UISETP.NE.U32.AND UP0, UPT, UR38, URZ, UPT ;  /* 0x000000ff2600728c */ /* 0x000fe2000bf05070 */
[----:B------:R-:W-:Y:S02]  /*5160*/  HFMA2 R0, -RZ, RZ, 0, 5.9604644775390625e-08 ;  /* 0x00000001ff007431 */ /* 0x000fe400000001ff */
[----:B------:R-:W-:Y:S01]  /*5170*/  IMAD.MOV.U32 R91, RZ, RZ, 0x1 ;  /* 0x00000001ff5b7424 */ /* 0x000fe200078e00ff */
[----:B------:R-:W-:Y:S06]  /*5180*/  UISETP.NE.AND.EX UP0, UPT, UR39, URZ, UPT, UP0 ;  /* 0x000000ff2700728c */ /* 0x000fec000bf05300 */
[----:B------:R-:W-:Y:S05]  /*5190*/  PLOP3.LUT P3, PT, PT, PT, UP0, 0x80, 0x8 ;  /* 0x000000000008781c */ /* 0x000fea0003f6f008 */
[----:B------:R-:W1:Y:S01]  /*51a0*/  @UP0 LDCU.64 UR6, c[0x0][0x888] ;  /* 0x00011100ff0607ac */ /* 0x000e620008000a00 */
[----:B------:R-:W-:Y:S07]  /*51b0*/  @UP0 UIMAD UR4, UR36, UR44, URZ ;  /* 0x0000002c240402a4 */ /* 0x000fee000f8e02ff */
[----:B------:R-:W-:Y:S01]  /*51c0*/  @!P3 PRMT R91, R0, 0x7610, R91 ;  /* 0x00007610005bb816 */ /* 0x000fe2000000005b */
[----:B-1----:R-:W-:Y:S03]  /*51d0*/  @UP0 UIMAD.WIDE UR6, UR4, 0x4, UR6 ;  /* 0x00000004040608a5 */ /* 0x002fe6000f8e0206 */
[----:B------:R-:W1:Y:S03]  /*51e0*/  @!UP0 LDCU UR4, c[0x0][0x880] ;  /* 0x00011000ff0487ac */ /* 0x000e660008000800 */
[----:B------:R-:W-:Y:S01]  /*51f0*/  IMAD.U32 R2, RZ, RZ, UR6 ;  /* 0x00000006ff027e24 */ /* 0x000fe2000f8e00ff */
[----:B------:R-:W-:Y:S05]  /*5200*/  MOV R3, UR7 ;  /* 0x0000000700037c02 */ /* 0x000fea0008000f00 */
[----:B-----5:R2:W5:Y:S02]  /*5210*/  @P3 LDG.E R50, desc[UR46][R2.64] ;  /* 0x0000002e02323981 */ /* 0x020564000c1e1900 */
[----:B-12---:R-:W-:Y:S02]  /*5220*/  @!P3 IMAD.U32 R50, RZ, RZ, UR4 ;  /* 0x00000004ff32be24 */ /* 0x006fe4000f8e00ff */
.L_x_83:
[----:B------:R-:W-:Y:S05]  /*5230*/  @!P4 BRA `(.L_x_84) ;  /* 0x000000000020c947 */ /* 0x000fea0003800000 */
[----:B------:R-:W-:Y:S04]  /*5240*/  ISETP.NE.U32.AND P3, PT, R84, RZ, PT ;  /* 0x000000ff5400720c */ /* 0x000fe80003f65070 */
[----:B------:R-:W-:Y:S11]  /*5250*/  ISETP.NE.AND.EX P3, PT, R85, RZ, PT, P3 ;  /* 0x000000ff5500720c */ /* 0x000ff60003f65330 */
[----:B------:R-:W-:Y:S02]  /*5260*/  @!UPT UIADD3 URZ, UPT, UPT, URZ, URZ, URZ ;  /* 0x000000fffffff290 */ /* 0x000fe4000fffe0ff */
[----:B------:R-:W1:Y:S01]  /*5270*/  @P3 LDC.64 R2, c[0x0][0x8a8] ;  /* 0x00022a00ff023b82 */ /* 0x000e620000000a00 */
[----:B------:R-:W-:Y:S04]  /*5280*/  @P3 IMAD R0, R86, UR36, RZ ;  /* 0x0000002456003c24 */ /* 0x000fe8000f8e02ff */
[----:B-1----:R-:W-:Y:S05]  /*5290*/  @P3 IMAD.WIDE R2, R0, 0x4, R2 ;  /* 0x0000000400023825 */ /* 0x002fea00078e0202 */
[----:B-----5:R1:W5:Y:S02]  /*52a0*/  @P3 LDG.E R47, desc[UR46][R2.64] ;  /* 0x0000002e022f3981 */ /* 0x020364000c1e1900 */
[----:B-1----:R-:W2:Y:S02]  /*52b0*/  @!P3 LDC R47, c[0x0][0x8a0] ;  /* 0x00022800ff2fbb82 */ /* 0x002ea40000000800 */
.L_x_84:
[----:B-----5:R-:W-:Y:S01]  /*52c0*/  ISETP.NE.AND P4, PT, R50, RZ, PT ;  /* 0x000000ff3200720c */ /* 0x020fe20003f85270 */
[----:B------:R-:W-:Y:S01]  /*52d0*/  BSSY B1, `(.L_x_85) ;  /* 0x0000042000017945 */ /* 0x000fe20003800000 */
[----:B------:R-:W-:Y:S01]  /*52e0*/  SEL R9, RZ, 0xffffffff, P2 ;  /* 0xffffffffff097807 */ /* 0x000fe20001000000 */
[----:B------:R-:W-:Y:S01]  /*52f0*/  IMAD.MOV.U32 R55, RZ, RZ, 0x1 ;  /* 0x00000001ff377424 */ /* 0x000fe200078e00ff */
[----:B------:R-:W-:Y:S02]  /*5300*/  LOP3.LUT P3, RZ, R91, 0xff, RZ, 0xc0, !PT ;  /* 0x000000ff5bff7812 */ /* 0x000fe4000786c0ff */
[----:B------:R-:W-:Y:S02]  /*5310*/  CS2R R62, SRZ ;  /* 0x00000000003e7805 */ /* 0x000fe4000001ff00 */
[----:B------:R-:W-:Y:S02]  /*5320*/  @P1 SEL R2, RZ, 0xffffffff, P4 ;  /* 0xffffffffff021807 */ /* 0x000fe40002000000 */
[----:B------:R-:W-:Y:S02]  /*5330*/  CS2R R60, SRZ ;  /* 0x00000000003c7805 */ /* 0x000fe4000001ff00 */
[----:B------:R-:W-:Y:S02]  /*5340*/  LEA R0, R100, UR49, 0x3 ;  /* 0x0000003164007c11 */ /* 0x000fe4000f8e18ff */
[----:B------:R-:W-:Y:S02]  /*5350*/  CS2R R58, SRZ ;  /* 0x00000000003a7805 */ /* 0x000fe4000001ff00 */
[----:B------:R-:W-:Y:S02]  /*5360*/  @P0 SEL R2, R9, R2, !P3 ;  /* 0x0000000209020207 */ /* 0x000fe40005800000 */
[----:B------:R-:W-:Y:S02]  /*5370*/  CS2R R56, SRZ ;  /* 0x0000000000387805 */ /* 0x000fe4000001ff00 */
[----:B------:R-:W-:Y:S02]  /*5380*/  LEA R108, R44, UR49, 0x3 ;  /* 0x000000312c6c7c11 */ /* 0x000fe4000f8e18ff */
[----:B------:R-:W-:Y:S02]  /*5390*/  @P1 LOP3.LUT R2, R2, 0x1, RZ, 0xc0, !PT ;  /* 0x0000000102021812 */ /* 0x000fe400078ec0ff */
[----:B------:R-:W-:Y:S02]  /*53a0*/  SHF.L.U32 R7, R102, 0x1f, RZ ;  /* 0x0000001f66077819 */ /* 0x000fe400000006ff */
[----:B------:R-:W-:Y:S02]  /*53b0*/  ISETP.NE.U32.OR P6, PT, R2, 0x1, !P1 ;  /* 0x000000010200780c */ /* 0x000fe40004fc5470 */
[----:B------:R-:W-:Y:S02]  /*53c0*/  PLOP3.LUT P2, PT, PT, PT, UP1, 0x80, 0x8 ;  /* 0x000000000008781c */ /* 0x000fe40003f4f018 */
[C---:B------:R-:W-:Y:S02]  /*53d0*/  LEA.HI R5, R44.reuse, R44, RZ, 0x1 ;  /* 0x0000002c2c057211 */ /* 0x040fe400078f08ff */
[----:B------:R-:W-:Y:S02]  /*53e0*/  SEL R2, RZ, 0xffffffff, P4 ;  /* 0xffffffffff027807 */ /* 0x000fe40002000000 */
[----:B------:R-:W-:Y:S01]  /*53f0*/  P2R R64, PR, RZ, 0x40 ;  /* 0x00000040ff407803 */ /* 0x000fe20000000000 */
[C---:B------:R-:W-:Y:S01]  /*5400*/  IMAD.SHL.U32 R3, R5.reuse, 0x40, RZ ;  /* 0x0000004005037824 */ /* 0x040fe200078e00ff */
[----:B------:R-:W-:Y:S03]  /*5410*/  LOP3.LUT R5, R5, 0xffe, RZ, 0xc0, !PT ;  /* 0x00000ffe05057812 */ /* 0x000fe600078ec0ff */
[----:B------:R-:W-:Y:S02]  /*5420*/  @P6 SHF.L.U32 R11, R99, 0x1f, RZ ;  /* 0x0000001f630b6819 */ /* 0x000fe400000006ff */
[----:B------:R-:W-:Y:S01]  /*5430*/  @P2 SEL R2, R9, R2, !P3 ;  /* 0x0000000209022207 */ /* 0x000fe20005800000 */
[----:B------:R-:W-:Y:S01]  /*5440*/  IMAD.IADD R48, R44, 0x1, -R5 ;  /* 0x000000012c307824 */ /* 0x000fe200078e0a05 */
[----:B------:R-:W1:Y:S01]  /*5450*/  @P6 SYNCS.PHASECHK.TRANS64.TRYWAIT P1, [R0+URZ+0x30], R11 ;  /* 0x0000300b000065a7 */ /* 0x000e6200080211ff */
[----:B------:R-:W-:Y:S02]  /*5460*/  LOP3.LUT R3, R3, 0xffffff80, RZ, 0xc0, !PT ;  /* 0xffffff8003037812 */ /* 0x000fe400078ec0ff */
[----:B------:R-:W-:Y:S03]  /*5470*/  LOP3.LUT R2, R2, 0x1, RZ, 0xc0, !PT ;  /* 0x0000000102027812 */ /* 0x000fe600078ec0ff */
[----:B------:R-:W-:Y:S01]  /*5480*/  IMAD.IADD R3, R46, 0x1, R3 ;  /* 0x000000012e037824 */ /* 0x000fe200078e0203 */
[----:B------:R-:W-:Y:S03]  /*5490*/  ISETP.NE.U32.AND P5, PT, R2, 0x1, PT ;  /* 0x000000010200780c */ /* 0x000fe60003fa5070 */
[----:B------:R-:W-:Y:S01]  /*54a0*/  IMAD R48, R48, 0x100000, R3 ;  /* 0x0010000030307824 */ /* 0x000fe200078e0203 */
[----:B------:R-:W-:Y:S01]  /*54b0*/  P2R R72, PR, RZ, 0x20 ;  /* 0x00000020ff487803 */ /* 0x000fe20000000000 */
[----:B------:R3:W4:Y:S01]  /*54c0*/  SYNCS.PHASECHK.TRANS64.TRYWAIT P0, [R108+URZ+0x80], R7 ;  /* 0x000080076c0075a7 */ /* 0x00072200080011ff */
[----:B-1----:R-:W-:Y:S01]  /*54d0*/  @P6 SEL R55, RZ, 0x1, !P1 ;  /* 0x00000001ff376807 */ /* 0x002fe20004800000 */
[----:B---3--:R-:W-:Y:S06]  /*54e0*/  @!P6 BRA `(.L_x_86) ;  /* 0x000000000080e947 */ /* 0x008fec0003800000 */
[----:B------:R-:W-:Y:S01]  /*54f0*/  @P5 IMAD R4, R100, 0x1000, R95 ;  /* 0x0000100064045824 */ /* 0x000fe200078e025f */
[----:B------:R-:W-:Y:S01]  /*5500*/  ISETP.NE.AND P1, PT, R55, RZ, PT ;  /* 0x000000ff3700720c */ /* 0x000fe20003f25270 */
[----:B------:R-:W-:Y:S01]  /*5510*/  BSSY B0, `(.L_x_87) ;  /* 0x000000b000007945 */ /* 0x000fe20003800000 */
[----:B------:R-:W-:Y:S01]  /*5520*/  CS2R R58, SRZ ;  /* 0x00000000003a7805 */ /* 0x000fe2000001ff00 */
[----:B------:R-:W-:Y:S01]  /*5530*/  @P5 VIADD R2, R4, UR49 ;  /* 0x0000003104025c36 */ /* 0x000fe20008000000 */
[----:B------:R-:W-:Y:S02]  /*5540*/  CS2R R56, SRZ ;  /* 0x0000000000387805 */ /* 0x000fe4000001ff00 */
[----:B------:R-:W-:Y:S02]  /*5550*/  CS2R R62, SRZ ;  /* 0x00000000003e7805 */ /* 0x000fe4000001ff00 */
[----:B------:R-:W-:Y:S01]  /*5560*/  CS2R R60, SRZ ;  /* 0x00000000003c7805 */ /* 0x000fe2000001ff00 */
[----:B------:R-:W-:Y:S04]  /*5570*/  @P5 IMAD R2, R103, -0x10, R2 ;  /* 0xfffffff067025824 */ /* 0x000fe800078e0202 */
[----:B------:R-:W-:Y:S05]  /*5580*/  @P1 BRA `(.L_x_88) ;  /* 0x00000000000c1947 */ /* 0x000fea0003800000 */
[----:B------:R-:W-:Y:S04]  /*5590*/  SHF.L.U32 R3, R99, 0x1f, RZ ;  /* 0x0000001f63037819 */ /* 0x000fe800000006ff */
[----:B------:R-:W1:Y:S02]  /*55a0*/  SYNCS.PHASECHK.TRANS64.TRYWAIT P1, [R0+URZ+0x30], R3 ;  /* 0x00003003000075a7 */ /* 0x000e6400080211ff */
[----:B-1----:R-:W-:Y:S05]  /*55b0*/  @!P1 BRA `(.L_x_89) ;  /* 0x0000002000f89947 */ /* 0x002fea0003800000 */
.L_x_88:
[----:B------:R-:W-:Y:S05]  /*55c0*/  BSYNC B0 ;  /* 0x0000000000007941 */ /* 0x000fea0003800000 */
.L_x_87:
[----:B------:R-:W-:Y:S01]  /*55d0*/  ISETP.NE.AND P1, PT, R72, RZ, PT ;  /* 0x000000ff4800720c */ /* 0x000fe20003f25270 */
[----:B-1----:R-:W-:Y:S02]  /*55e0*/  VIADD R3, R0, 0x40 ;  /* 0x0000004000037836 */ /* 0x002fe40000000000 */
[----:B------:R-:W-:Y:S02]  /*55f0*/  IMAD.U32 R0, RZ, RZ, UR37 ;  /* 0x00000025ff007e24 */ /* 0x000fe4000f8e00ff */
[----:B------:R-:W-:Y:S03]  /*5600*/  VIADD R100, R100, 0x1 ;  /* 0x0000000164647836 */ /* 0x000fe60000000000 */
[----:B------:R-:W-:Y:S05]  /*5610*/  PRMT R0, R0, 0x654, R3 ;  /* 0x0000065400007816 */ /* 0x000fea0000000003 */
[----:B------:R1:W3:Y:S04]  /*5620*/  @P1 LDS.128 R56, [R4+UR49+0x200] ;  /* 0x0002003104381984 */ /* 0x0002e80008000c00 */
[----:B------:R1:W1:Y:S01]  /*5630*/  @P1 LDS.128 R60, [R2+0x210] ;  /* 0x00021000023c1984 */ /* 0x0002620000000c00 */
[C---:B------:R-:W-:Y:S01]  /*5640*/  ISETP.NE.AND P1, PT, R100.reuse, 0x2, PT ;  /* 0x000000026400780c */ /* 0x040fe20003f25270 */
[----:B------:R-:W-:Y:S01]  /*5650*/  @!PT LDS RZ, [RZ] ;  /* 0x00000000fffff984 */ /* 0x000fe20000000800 */
[----:B------:R-:W-:Y:S01]  /*5660*/  @!PT LDS RZ, [RZ] ;  /* 0x00000000fffff984 */ /* 0x000fe20000000800 */
[----:B------:R-:W-:Y:S01]  /*5670*/  @!PT LDS RZ, [RZ] ;  /* 0x00000000fffff984 */ /* 0x000fe20000000800 */
[----:B------:R-:W-:Y:S01]  /*5680*/  @!PT LDS RZ, [RZ] ;  /* 0x00000000fffff984 */ /* 0x000fe20000000800 */
[----:B------:R5:W-:Y:S06]  /*5690*/  MEMBAR.ALL.CTA ;  /* 0x0000000000007992 */ /* 0x000bec0000008000 */
[----:B-----5:R-:W5:Y:S01]  /*56a0*/  FENCE.VIEW.ASYNC.S ;  /* 0x00000000000073c6 */ /* 0x020f620000000000 */
[----:B------:R-:W-:Y:S01]  /*56b0*/  SEL R100, R100, RZ, P1 ;  /* 0x000000ff64647207 */ /* 0x000fe20000800000 */
[----:B-----5:R5:W-:Y:S02]  /*56c0*/  SYNCS.ARRIVE.TRANS64.RED.A1T0 RZ, [R0+URZ], RZ ;  /* 0x000000ff00ff79a7 */ /* 0x020be400081004ff */
[----:B-----5:R-:W-:Y:S04]  /*56d0*/  SEL R0, RZ, 0x1, P1 ;  /* 0x00000001ff007807 */ /* 0x020fe80000800000 */
[----:B---3--:R-:W-:Y:S02]  /*56e0*/  LOP3.LUT R99, R99, R0, RZ, 0x3c, !PT ;  /* 0x0000000063637212 */ /* 0x008fe400078e3cff */
.L_x_86:
[----:B------:R-:W-:Y:S05]  /*56f0*/  BSYNC B1 ;  /* 0x0000000000017941 */ /* 0x000fea0003800000 */
.L_x_85:
[----:B------:R-:W-:Y:S04]  /*5700*/  SHF.R.U32.HI R3, RZ, 0x15, R48 ;  /* 0x00000015ff037819 */ /* 0x000fe80000011630 */
[----:B------:R-:W-:Y:S01]  /*5710*/  LOP3.LUT P1, RZ, R3, 0x3, R96, 0x48, !PT ;  /* 0x0000000303ff7812 */ /* 0x000fe20007824860 */
[----:B------:R-:W-:Y:S01]  /*5720*/  @!UPT UIADD3 URZ, UPT, UPT, URZ, URZ, URZ ;  /* 0x000000fffffff290 */ /* 0x000fe2000fffe0ff */
[----:B----4-:R-:W-:Y:S11]  /*5730*/  @P0 BRA `(.L_x_90) ;  /* 0x0000000000080947 */ /* 0x010ff60003800000 */
[----:B------:R-:W3:Y:S02]  /*5740*/  SYNCS.PHASECHK.TRANS64.TRYWAIT P0, [R108+URZ+0x80], R7 ;  /* 0x000080076c0075a7 */ /* 0x000ee400080011ff */
[----:B---3--:R-:W-:Y:S05]  /*5750*/  @!P0 BRA `(.L_x_91) ;  /* 0x0000002000a48947 */ /* 0x008fea0003800000 */
.L_x_90:
[----:B------:R-:W-:Y:S05]  /*5760*/  @!P1 BRA `(.L_x_92) ;  /* 0x0000000000409947 */ /* 0x000fea0003800000 */
[----:B------:R-:W4:Y:S01]  /*5770*/  LDCU.64 UR8, c[0x4][0x70] ;  /* 0x01000e00ff0877ac */ /* 0x000f220008000a00 */
[----:B------:R-:W-:Y:S01]  /*5780*/  MOV R3, 0x0 ;  /* 0x0000000000037802 */ /* 0x000fe20000000f00 */
[----:B------:R-:W-:Y:S02]  /*5790*/  HFMA2 R12, -RZ, RZ, 0, 5.9604644775390625e-08 ;  /* 0x00000001ff0c7431 */ /* 0x000fe400000001ff */
[----:B------:R-:W-:Y:S02]  /*57a0*/  IMAD.MOV.U32 R8, RZ, RZ, 0x192 ;  /* 0x00000192ff087424 */ /* 0x000fe400078e00ff */
[----:B------:R-:W-:Y:S01]  /*57b0*/  IMAD.MOV.U32 R13, RZ, RZ, RZ ;  /* 0x000000ffff0d7224 */ /* 0x000fe200078e00ff */
[----:B------:R-:W3:Y:S01]  /*57c0*/  LDCU.64 UR6, c[0x4][0x78] ;  /* 0x01000f00ff0677ac */ /* 0x000ee20008000a00 */
[----:B-1----:R-:W1:Y:S01]  /*57d0*/  LDC.64 R2, c[0x4][R3] ;  /* 0x0100000003027b82 */ /* 0x002e620000000a00 */
[----:B------:R-:W5:Y:S01]  /*57e0*/  LDCU.64 UR4, c[0x4][0x10] ;  /* 0x01000200ff0477ac */ /* 0x000f620008000a00 */
[----:B----4-:R-:W-:Y:S01]  /*57f0*/  MOV R5, UR9 ;  /* 0x0000000900057c02 */ /* 0x010fe20008000f00 */
[----:B------:R-:W-:Y:S01]  /*5800*/  IMAD.U32 R4, RZ, RZ, UR8 ;  /* 0x00000008ff047e24 */ /* 0x000fe2000f8e00ff */
[----:B---3--:R-:W-:Y:S01]  /*5810*/  MOV R7, UR7 ;  /* 0x0000000700077c02 */ /* 0x008fe20008000f00 */
[----:B------:R-:W-:Y:S01]  /*5820*/  IMAD.U32 R6, RZ, RZ, UR6 ;  /* 0x00000006ff067e24 */ /* 0x000fe2000f8e00ff */
[----:B-----5:R-:W-:Y:S01]  /*5830*/  MOV R11, UR5 ;  /* 0x00000005000b7c02 */ /* 0x020fe20008000f00 */
[----:B------:R-:W-:Y:S02]  /*5840*/  IMAD.U32 R10, RZ, RZ, UR4 ;  /* 0x00000004ff0a7e24 */ /* 0x000fe4000f8e00ff */
[----:B------:R-:W-:Y:S07]  /*5850*/  LEPC R20, `(.L_x_92) ;  /* 0x000000001014794e */ /* 0x000fee0000000000 */
[----:B-12---:R-:W-:Y:S05]  /*5860*/  CALL.ABS.NOINC R2 ;  /* 0x0000000002007343 */ /* 0x006fea0003c00000 */
.L_x_92:
[----:B------:R-:W-:Y:S05]  /*5870*/  WARPSYNC.ALL ;  /* 0x0000000000007948 */ /* 0x000fea0003800000 */
[----:B------:R-:W-:Y:S01]  /*5880*/  R2UR UR4, R48 ;  /* 0x00000000300472ca */ /* 0x000fe200000e0000 */
[----:B------:R-:W-:Y:S01]  /*5890*/  BSSY.RECONVERGENT B0, `(.L_x_93) ;  /* 0x00000a0000007945 */ /* 0x000fe20003800200 */
[C---:B------:R-:W-:Y:S02]  /*58a0*/  SHF.L.U32 R51, R56.reuse, 0x10, RZ ;  /* 0x0000001038337819 */ /* 0x040fe400000006ff */
[C---:B------:R-:W-:Y:S02]  /*58b0*/  PRMT R49, R56.reuse, 0x8880, RZ ;  /* 0x0000888038317816 */ /* 0x040fe400000000ff */
[----:B------:R-:W-:Y:S02]  /*58c0*/  SHF.R.S32.HI R51, RZ, 0x18, R51 ;  /* 0x00000018ff337819 */ /* 0x000fe40000011433 */
[----:B------:R-:W-:Y:S02]  /*58d0*/  SHF.L.U32 R52, R56, 0x8, RZ ;  /* 0x0000000838347819 */ /* 0x000fe400000006ff */
[C---:B------:R-:W-:Y:S02]  /*58e0*/  PRMT R54, R58.reuse, 0x8880, RZ ;  /* 0x000088803a367816 */ /* 0x040fe400000000ff */
[----:B------:R-:W-:Y:S01]  /*58f0*/  SHF.L.U32 R53, R58, 0x8, RZ ;  /* 0x000000083a357819 */ /* 0x000fe200000006ff */
[----:B-1-3--:R-:W-:Y:S01]  /*5900*/  LDTM.16dp32bit_t0_t15.x32 R4, tmem[UR4] ;  /* 0x00000004000479ee */ /* 0x00afe20008a80000 */
[----:B------:R-:W2:Y:S01]  /*5910*/  LDTM.16dp32bit_t16_t31.x32 R4, tmem[UR4+0x20] ;  /* 0x00002004000479ee */ /* 0x000ea20008aa0000 */
[----:B------:R-:W-:Y:S02]  /*5920*/  ISETP.NE.AND P6, PT, R64, RZ, PT ;  /* 0x000000ff4000720c */ /* 0x000fe40003fc5270 */
[----:B------:R-:W-:Y:S02]  /*5930*/  IADD3 R74, PT, PT, R95, UR49, RZ ;  /* 0x000000315f4a7c10 */ /* 0x000fe4000fffe0ff */
[----:B------:R-:W-:Y:S02]  /*5940*/  SHF.L.U32 R73, R97, 0x4, RZ ;  /* 0x0000000461497819 */ /* 0x000fe400000006ff */
[----:B------:R-:W-:Y:S02]  /*5950*/  SHF.R.S32.HI R53, RZ, 0x18, R53 ;  /* 0x00000018ff357819 */ /* 0x000fe40000011435 */
[----:B------:R-:W-:Y:S02]  /*5960*/  IADD3 R112, PT, PT, R74, R73, RZ ;  /* 0x000000494a707210 */ /* 0x000fe40007ffe0ff */
[----:B------:R-:W-:Y:S01]  /*5970*/  ISETP.NE.AND P0, PT, R105, RZ, PT ;  /* 0x000000ff6900720c */ /* 0x000fe20003f05270 */
[C---:B--2---:R-:W-:Y:S02]  /*5980*/  IMAD R0, R47.reuse, R4, RZ ;  /* 0x000000042f007224 */ /* 0x044fe400078e02ff */
[----:B------:R-:W-:Y:S02]  /*5990*/  IMAD R2, R47, R5, RZ ;  /* 0x000000052f027224 */ /* 0x000fe400078e02ff */
[----:B------:R-:W-:Y:S01]  /*59a0*/  IMAD R0, R49, R50, R0 ;  /* 0x0000003231007224 */ /* 0x000fe200078e0200 */
[----:B------:R-:W-:Y:S01]  /*59b0*/  SHF.R.S32.HI R49, RZ, 0x18, R52 ;  /* 0x00000018ff317819 */ /* 0x000fe20000011434 */
[----:B------:R-:W-:Y:S01]  /*59c0*/  IMAD R3, R47, R6, RZ ;  /* 0x000000062f037224 */ /* 0x000fe200078e02ff */
[----:B------:R-:W-:Y:S01]  /*59d0*/  SHF.L.U32 R52, R57, 0x10, RZ ;  /* 0x0000001039347819 */ /* 0x000fe200000006ff */
[-C--:B------:R-:W-:Y:S01]  /*59e0*/  IMAD R2, R51, R50.reuse, R2 ;  /* 0x0000003233027224 */ /* 0x080fe200078e0202 */
[----:B------:R-:W-:Y:S01]  /*59f0*/  SHF.R.S32.HI R51, RZ, 0x18, R56 ;  /* 0x00000018ff337819 */ /* 0x000fe20000011438 */
[----:B------:R-:W-:Y:S02]  /*5a00*/  IMAD R7, R47, R7, RZ ;  /* 0x000000072f077224 */ /* 0x000fe400078e02ff */
[-C--:B------:R-:W-:Y:S01]  /*5a10*/  IMAD R3, R49, R50.reuse, R3 ;  /* 0x0000003231037224 */ /* 0x080fe200078e0203 */
[----:B------:R-:W-:Y:S01]  /*5a20*/  PRMT R49, R57, 0x8880, RZ ;  /* 0x0000888039317816 */ /* 0x000fe200000000ff */
[----:B------:R-:W-:Y:S01]  /*5a30*/  IMAD R7, R51, R50, R7 ;  /* 0x0000003233077224 */ /* 0x000fe200078e0207 */
[----:B------:R-:W-:Y:S01]  /*5a40*/  SHF.R.S32.HI R51, RZ, 0x18, R52 ;  /* 0x00000018ff337819 */ /* 0x000fe20000011434 */
[----:B------:R-:W-:Y:S02]  /*5a50*/  IMAD R4, R47, R8, RZ ;  /* 0x000000082f047224 */ /* 0x000fe400078e02ff */
[----:B------:R-:W-:Y:S01]  /*5a60*/  IMAD.SHL.U32 R52, R57, 0x100, RZ ;  /* 0x0000010039347824 */ /* 0x000fe200078e00ff */
[----:B------:R-:W-:Y:S01]  /*5a70*/  I2IP.S8.S32.SAT R65, R7, R3, RZ ;  /* 0x0000000307417239 */ /* 0x000fe200000014ff */
[----:B------:R-:W-:Y:S02]  /*5a80*/  IMAD R5, R47, R9, RZ ;  /* 0x000000092f057224 */ /* 0x000fe400078e02ff */
[----:B------:R-:W-:Y:S01]  /*5a90*/  IMAD R4, R49, R50, R4 ;  /* 0x0000003231047224 */ /* 0x000fe200078e0204 */
[----:B------:R-:W-:Y:S01]  /*5aa0*/  SHF.R.S32.HI R49, RZ, 0x18, R52 ;  /* 0x00000018ff317819 */ /* 0x000fe20000011434 */
[----:B------:R-:W-:Y:S01]  /*5ab0*/  IMAD R6, R47, R10, RZ ;  /* 0x0000000a2f067224 */ /* 0x000fe200078e02ff */
[----:B------:R-:W-:Y:S01]  /*5ac0*/  I2IP.S8.S32.SAT R64, R2, R0, R65 ;  /* 0x0000000002407239 */ /* 0x000fe20000001441 */
[-C--:B------:R-:W-:Y:S01]  /*5ad0*/  IMAD R5, R51, R50.reuse, R5 ;  /* 0x0000003233057224 */ /* 0x080fe200078e0205 */
[----:B------:R-:W-:Y:S01]  /*5ae0*/  SHF.L.U32 R52, R58, 0x10, RZ ;  /* 0x000000103a347819 */ /* 0x000fe200000006ff */
[----:B------:R-:W-:Y:S01]  /*5af0*/  IMAD R11, R47, R11, RZ ;  /* 0x0000000b2f0b7224 */ /* 0x000fe200078e02ff */
[----:B------:R-:W-:Y:S01]  /*5b00*/  SHF.R.S32.HI R51, RZ, 0x18, R57 ;  /* 0x00000018ff337819 */ /* 0x000fe20000011439 */
[----:B------:R-:W-:Y:S01]  /*5b10*/  IMAD R6, R49, R50, R6 ;  /* 0x0000003231067224 */ /* 0x000fe200078e0206 */
[----:B------:R-:W-:Y:S01]  /*5b20*/  SHF.R.S32.HI R52, RZ, 0x18, R52 ;  /* 0x00000018ff347819 */ /* 0x000fe20000011434 */
[C---:B------:R-:W-:Y:S02]  /*5b30*/  IMAD R8, R47.reuse, R12, RZ ;  /* 0x0000000c2f087224 */ /* 0x040fe400078e02ff */
[----:B------:R-:W-:Y:S02]  /*5b40*/  IMAD.MOV.U32 R49, RZ, RZ, R54 ;  /* 0x000000ffff317224 */ /* 0x000fe400078e0036 */
[----:B------:R-:W-:Y:S02]  /*5b50*/  IMAD R9, R47, R13, RZ ;  /* 0x0000000d2f097224 */ /* 0x000fe400078e02ff */
[----:B------:R-:W-:Y:S01]  /*5b60*/  IMAD R11, R51, R50, R11 ;  /* 0x00000032330b7224 */ /* 0x000fe200078e020b */
[----:B------:R-:W-:Y:S01]  /*5b70*/  SHF.R.S32.HI R51, RZ, 0x18, R58 ;  /* 0x00000018ff337819 */ /* 0x000fe2000001143a */
[----:B------:R-:W-:Y:S02]  /*5b80*/  IMAD R10, R47, R14, RZ ;  /* 0x0000000e2f0a7224 */ /* 0x000fe400078e02ff */
[----:B------:R-:W-:Y:S01]  /*5b90*/  IMAD R8, R49, R50, R8 ;  /* 0x0000003231087224 */ /* 0x000fe200078e0208 */
[----:B------:R-:W-:Y:S01]  /*5ba0*/  I2IP.S8.S32.SAT R65, R11, R6, RZ ;  /* 0x000000060b417239 */ /* 0x000fe200000014ff */
[----:B------:R-:W-:Y:S01]  /*5bb0*/  IMAD R15, R47, R15, RZ ;  /* 0x0000000f2f0f7224 */ /* 0x000fe200078e02ff */
[----:B------:R-:W-:Y:S01]  /*5bc0*/  PRMT R49, R59, 0x8880, RZ ;  /* 0x000088803b317816 */ /* 0x000fe200000000ff */
[----:B------:R-:W-:Y:S01]  /*5bd0*/  IMAD R9, R52, R50, R9 ;  /* 0x0000003234097224 */ /* 0x000fe200078e0209 */
[----:B------:R-:W-:Y:S01]  /*5be0*/  I2IP.S8.S32.SAT R65, R5, R4, R65 ;  /* 0x0000000405417239 */ /* 0x000fe20000001441 */
[-C--:B------:R-:W-:Y:S01]  /*5bf0*/  IMAD R10, R53, R50.reuse, R10 ;  /* 0x00000032350a7224 */ /* 0x080fe200078e020a */
[----:B------:R-:W-:Y:S01]  /*5c00*/  SHF.L.U32 R53, R59, 0x8, RZ ;  /* 0x000000083b357819 */ /* 0x000fe200000006ff */
[----:B------:R-:W-:Y:S01]  /*5c10*/  IMAD R15, R51, R50, R15 ;  /* 0x00000032330f7224 */ /* 0x000fe200078e020f */
[----:B------:R-:W-:Y:S01]  /*5c20*/  SHF.L.U32 R51, R59, 0x10, RZ ;  /* 0x000000103b337819 */ /* 0x000fe200000006ff */
[C---:B------:R-:W-:Y:S01]  /*5c30*/  IMAD R12, R47.reuse, R16, RZ ;  /* 0x000000102f0c7224 */ /* 0x040fe200078e02ff */
[----:B------:R-:W-:Y:S01]  /*5c40*/  SHF.R.S32.HI R53, RZ, 0x18, R53 ;  /* 0x00000018ff357819 */ /* 0x000fe20000011435 */
[C---:B------:R-:W-:Y:S01]  /*5c50*/  IMAD R13, R47.reuse, R17, RZ ;  /* 0x000000112f0d7224 */ /* 0x040fe200078e02ff */
[----:B------:R-:W-:Y:S01]  /*5c60*/  SHF.R.S32.HI R51, RZ, 0x18, R51 ;  /* 0x00000018ff337819 */ /* 0x000fe20000011433 */
[----:B------:R-:W-:Y:S01]  /*5c70*/  IMAD R14, R47, R18, RZ ;  /* 0x000000122f0e7224 */ /* 0x000fe200078e02ff */
[----:B------:R-:W-:Y:S01]  /*5c80*/  I2IP.S8.S32.SAT R66, R15, R10, RZ ;  /* 0x0000000a0f427239 */ /* 0x000fe200000014ff */
[----:B------:R-:W-:Y:S01]  /*5c90*/  IMAD R12, R49, R50, R12 ;  /* 0x00000032310c7224 */ /* 0x000fe200078e020c */
[----:B------:R-:W-:Y:S01]  /*5ca0*/  SHF.R.S32.HI R49, RZ, 0x18, R59 ;  /* 0x00000018ff317819 */ /* 0x000fe2000001143b */
[----:B------:R-:W-:Y:S01]  /*5cb0*/  IMAD R19, R47, R19, RZ ;  /* 0x000000132f137224 */ /* 0x000fe200078e02ff */
[----:B------:R-:W-:Y:S01]  /*5cc0*/  I2IP.S8.S32.SAT R66, R9, R8, R66 ;  /* 0x0000000809427239 */ /* 0x000fe20000001442 */
[-C--:B------:R-:W-:Y:S01]  /*5cd0*/  IMAD R13, R51, R50.reuse, R13 ;  /* 0x00000032330d7224 */ /* 0x080fe200078e020d */
[C---:B------:R-:W-:Y:S01]  /*5ce0*/  PRMT R51, R60.reuse, 0x8880, RZ ;  /* 0x000088803c337816 */ /* 0x040fe200000000ff */
[-C--:B------:R-:W-:Y:S01]  /*5cf0*/  IMAD R14, R53, R50.reuse, R14 ;  /* 0x00000032350e7224 */ /* 0x080fe200078e020e */
[----:B------:R-:W-:Y:S01]  /*5d00*/  PRMT R53, R61, 0x8880, RZ ;  /* 0x000088803d357816 */ /* 0x000fe200000000ff */
[----:B------:R-:W-:Y:S01]  /*5d10*/  IMAD R19, R49, R50, R19 ;  /* 0x0000003231137224 */ /* 0x000fe200078e0213 */
[----:B------:R-:W-:Y:S01]  /*5d20*/  MOV R49, R51 ;  /* 0x0000003300317202 */ /* 0x000fe20000000f00 */
[----:B------:R-:W-:Y:S02]  /*5d30*/  IMAD R16, R47, R20, RZ ;  /* 0x000000142f107224 */ /* 0x000fe400078e02ff */
[C---:B------:R-:W-:Y:S01]  /*5d40*/  IMAD.U32 R52, R60.reuse, 0x10000, RZ ;  /* 0x000100003c347824 */ /* 0x040fe200078e00ff */
[----:B------:R-:W-:Y:S01]  /*5d50*/  I2IP.S8.S32.SAT R67, R19, R14, RZ ;  /* 0x0000000e13437239 */ /* 0x000fe200000014ff */
[----:B------:R-:W-:Y:S01]  /*5d60*/  IMAD R16, R49, R50, R16 ;  /* 0x0000003231107224 */ /* 0x000fe200078e0210 */
[----:B------:R-:W-:Y:S01]  /*5d70*/  SHF.L.U32 R49, R60, 0x8, RZ ;  /* 0x000000083c317819 */ /* 0x000fe200000006ff */
[C---:B------:R-:W-:Y:S01]  /*5d80*/  IMAD R17, R47.reuse, R21, RZ ;  /* 0x000000152f117224 */ /* 0x040fe200078e02ff */
[----:B------:R-:W-:Y:S01]  /*5d90*/  SHF.R.S32.HI R51, RZ, 0x18, R52 ;  /* 0x00000018ff337819 */ /* 0x000fe20000011434 */
[C---:B------:R-:W-:Y:S01]  /*5da0*/  IMAD R18, R47.reuse, R22, RZ ;  /* 0x000000162f127224 */ /* 0x040fe200078e02ff */
[----:B------:R-:W-:Y:S01]  /*5db0*/  SHF.R.S32.HI R49, RZ, 0x18, R49 ;  /* 0x00000018ff317819 */ /* 0x000fe20000011431 */
[----:B------:R-:W-:Y:S01]  /*5dc0*/  IMAD R23, R47, R23, RZ ;  /* 0x000000172f177224 */ /* 0x000fe200078e02ff */
[----:B------:R-:W-:Y:S01]  /*5dd0*/  I2IP.S8.S32.SAT R67, R13, R12, R67 ;  /* 0x0000000c0d437239 */ /* 0x000fe20000001443 */
[----:B------:R-:W-:Y:S01]  /*5de0*/  IMAD R17, R51, R50, R17 ;  /* 0x0000003233117224 */ /* 0x000fe200078e0211 */
[C---:B------:R-:W-:Y:S01]  /*5df0*/  SHF.L.U32 R52, R61.reuse, 0x10, RZ ;  /* 0x000000103d347819 */ /* 0x040fe200000006ff */
[----:B------:R-:W-:Y:S01]  /*5e00*/  IMAD.SHL.U32 R54, R61, 0x100, RZ ;  /* 0x000001003d367824 */ /* 0x000fe200078e00ff */
[----:B------:R-:W-:Y:S01]  /*5e10*/  SHF.R.S32.HI R51, RZ, 0x18, R60 ;  /* 0x00000018ff337819 */ /* 0x000fe2000001143c */
[----:B------:R-:W-:Y:S01]  /*5e20*/  IMAD R20, R47, R24, RZ ;  /* 0x000000182f147224 */ /* 0x000fe200078e02ff */
[----:B------:R1:W-:Y:S01]  /*5e30*/  STS.128 [R95+UR49+0x2200], R64 ;  /* 0x002200405f007988 */ /* 0x0003e20008000c31 */
[-C--:B------:R-:W-:Y:S01]  /*5e40*/  IMAD R18, R49, R50.reuse, R18 ;  /* 0x0000003231127224 */ /* 0x080fe200078e0212 */
[----:B------:R-:W-:Y:S01]  /*5e50*/  SHF.R.S32.HI R52, RZ, 0x18, R52 ;  /* 0x00000018ff347819 */ /* 0x000fe20000011434 */
[----:B------:R-:W-:Y:S01]  /*5e60*/  IMAD R21, R47, R25, RZ ;  /* 0x000000192f157224 */ /* 0x000fe200078e02ff */
[----:B------:R-:W-:Y:S01]  /*5e70*/  SHF.R.S32.HI R49, RZ, 0x18, R54 ;  /* 0x00000018ff317819 */ /* 0x000fe20000011436 */
[----:B------:R-:W-:Y:S01]  /*5e80*/  IMAD R23, R51, R50, R23 ;  /* 0x0000003233177224 */ /* 0x000fe200078e0217 */
[----:B------:R-:W-:Y:S01]  /*5e90*/  SHF.R.S32.HI R51, RZ, 0x18, R61 ;  /* 0x00000018ff337819 */ /* 0x000fe2000001143d */
[----:B------:R-:W-:Y:S01]  /*5ea0*/  IMAD R22, R47, R26, RZ ;  /* 0x0000001a2f167224 */ /* 0x000fe200078e02ff */
[----:B------:R-:W-:Y:S01]  /*5eb0*/  SHF.R.S32.HI R54, RZ, 0x18, R63 ;  /* 0x00000018ff367819 */ /* 0x000fe2000001143f */
[----:B------:R-:W-:Y:S01]  /*5ec0*/  IMAD R20, R53, R50, R20 ;  /* 0x0000003235147224 */ /* 0x000fe200078e0214 */
[----:B------:R-:W-:Y:S01]  /*5ed0*/  I2IP.S8.S32.SAT R68, R23, R18, RZ ;  /* 0x0000001217447239 */ /* 0x000fe200000014ff */
[----:B------:R-:W-:Y:S01]  /*5ee0*/  IMAD R27, R47, R27, RZ ;  /* 0x0000001b2f1b7224 */ /* 0x000fe200078e02ff */
[----:B------:R-:W-:Y:S01]  /*5ef0*/  SHF.L.U32 R53, R62, 0x8, RZ ;  /* 0x000000083e357819 */ /* 0x000fe200000006ff */
[-C--:B------:R-:W-:Y:S01]  /*5f00*/  IMAD R21, R52, R50.reuse, R21 ;  /* 0x0000003234157224 */ /* 0x080fe200078e0215 */
[C---:B------:R-:W-:Y:S01]  /*5f10*/  SHF.L.U32 R52, R62.reuse, 0x10, RZ ;  /* 0x000000103e347819 */ /* 0x040fe200000006ff */
[----:B------:R-:W-:Y:S01]  /*5f20*/  IMAD R22, R49, R50, R22 ;  /* 0x0000003231167224 */ /* 0x000fe200078e0216 */
[----:B------:R-:W-:Y:S01]  /*5f30*/  PRMT R49, R62, 0x8880, RZ ;  /* 0x000088803e317816 */ /* 0x000fe200000000ff */
[----:B------:R-:W-:Y:S01]  /*5f40*/  IMAD R24, R47, R28, RZ ;  /* 0x0000001c2f187224 */ /* 0x000fe200078e02ff */
[----:B------:R-:W-:Y:S01]  /*5f50*/  I2IP.S8.S32.SAT R68, R17, R16, R68 ;  /* 0x0000001011447239 */ /* 0x000fe20000001444 */
[----:B------:R-:W-:Y:S01]  /*5f60*/  IMAD R27, R51, R50, R27 ;  /* 0x00000032331b7224 */ /* 0x000fe200078e021b */
[----:B------:R-:W-:Y:S01]  /*5f70*/  SHF.R.S32.HI R51, RZ, 0x18, R52 ;  /* 0x00000018ff337819 */ /* 0x000fe20000011434 */
[C---:B------:R-:W-:Y:S01]  /*5f80*/  IMAD R25, R47.reuse, R29, RZ ;  /* 0x0000001d2f197224 */ /* 0x040fe200078e02ff */
[----:B------:R-:W-:Y:S01]  /*5f90*/  SHF.R.S32.HI R53, RZ, 0x18, R53 ;  /* 0x00000018ff357819 */ /* 0x000fe20000011435 */
[----:B------:R-:W-:Y:S01]  /*5fa0*/  IMAD R26, R47, R30, RZ ;  /* 0x0000001e2f1a7224 */ /* 0x000fe200078e02ff */
[----:B------:R-:W-:Y:S01]  /*5fb0*/  I2IP.S8.S32.SAT R69, R27, R22, RZ ;  /* 0x000000161b457239 */ /* 0x000fe200000014ff */
[-C--:B------:R-:W-:Y:S01]  /*5fc0*/  IMAD R24, R49, R50.reuse, R24 ;  /* 0x0000003231187224 */ /* 0x080fe200078e0218 */
[----:B------:R-:W-:Y:S01]  /*5fd0*/  SHF.L.U32 R52, R63, 0x10, RZ ;  /* 0x000000103f347819 */ /* 0x000fe200000006ff */
[----:B------:R-:W-:Y:S01]  /*5fe0*/  IMAD R25, R51, R50, R25 ;  /* 0x0000003233197224 */ /* 0x000fe200078e0219 */
[----:B------:R-:W-:Y:S01]  /*5ff0*/  I2IP.S8.S32.SAT R69, R21, R20, R69 ;  /* 0x0000001415457239 */ /* 0x000fe20000001445 */
[----:B------:R-:W-:Y:S01]  /*6000*/  IMAD R26, R53, R50, R26 ;  /* 0x00000032351a7224 */ /* 0x000fe200078e021a */
[----:B------:R-:W-:Y:S01]  /*6010*/  SHF.R.S32.HI R49, RZ, 0x18, R62 ;  /* 0x00000018ff317819 */ /* 0x000fe2000001143e */
[----:B------:R-:W-:Y:S01]  /*6020*/  IMAD R31, R47, R31, RZ ;  /* 0x0000001f2f1f7224 */ /* 0x000fe200078e02ff */
[C---:B------:R-:W-:Y:S01]  /*6030*/  PRMT R51, R63.reuse, 0x8880, RZ ;  /* 0x000088803f337816 */ /* 0x040fe200000000ff */
[----:B------:R-:W-:Y:S01]  /*6040*/  IMAD.SHL.U32 R53, R63, 0x100, RZ ;  /* 0x000001003f357824 */ /* 0x000fe200078e00ff */
[----:B------:R-:W-:Y:S01]  /*6050*/  SHF.R.S32.HI R52, RZ, 0x18, R52 ;  /* 0x00000018ff347819 */ /* 0x000fe20000011434 */
[C---:B------:R-:W-:Y:S02]  /*6060*/  IMAD R28, R47.reuse, R32, RZ ;  /* 0x000000202f1c7224 */ /* 0x040fe400078e02ff */
[----:B------:R-:W-:Y:S01]  /*6070*/  IMAD R29, R47, R33, RZ ;  /* 0x000000212f1d7224 */ /* 0x000fe200078e02ff */
[----:B------:R-:W-:Y:S01]  /*6080*/  SHF.R.S32.HI R53, RZ, 0x18, R53 ;  /* 0x00000018ff357819 */ /* 0x000fe20000011435 */
[-C--:B------:R-:W-:Y:S02]  /*6090*/  IMAD R31, R49, R50.reuse, R31 ;  /* 0x00000032311f7224 */ /* 0x080fe400078e021f */
[----:B------:R-:W-:Y:S02]  /*60a0*/  IMAD R28, R51, R50, R28 ;  /* 0x00000032331c7224 */ /* 0x000fe400078e021c */
[----:B------:R-:W-:Y:S01]  /*60b0*/  IMAD R30, R47, R34, RZ ;  /* 0x000000222f1e7224 */ /* 0x000fe200078e02ff */
[----:B------:R-:W-:Y:S01]  /*60c0*/  I2IP.S8.S32.SAT R75, R31, R26, RZ ;  /* 0x0000001a1f4b7239 */ /* 0x000fe200000014ff */
[----:B------:R-:W-:Y:S02]  /*60d0*/  IMAD R29, R52, R50, R29 ;  /* 0x00000032341d7224 */ /* 0x000fe400078e021d */
[----:B------:R-:W-:Y:S01]  /*60e0*/  IMAD R35, R47, R35, RZ ;  /* 0x000000232f237224 */ /* 0x000fe200078e02ff */
[----:B------:R-:W-:Y:S01]  /*60f0*/  I2IP.S8.S32.SAT R70, R25, R24, R75 ;  /* 0x0000001819467239 */ /* 0x000fe2000000144b */
[-C--:B------:R-:W-:Y:S01]  /*6100*/  IMAD R30, R53, R50.reuse, R30 ;  /* 0x00000032351e7224 */ /* 0x080fe200078e021e */
[----:B------:R-:W-:Y:S01]  /*6110*/  LEA R75, R100, UR49, 0x3 ;  /* 0x00000031644b7c11 */ /* 0x000fe2000f8e18ff */
[----:B------:R-:W-:Y:S05]  /*6120*/  IMAD R35, R54, R50, R35 ;  /* 0x0000003236237224 */ /* 0x000fea00078e0223 */
[----:B------:R-:W-:Y:S04]  /*6130*/  I2IP.S8.S32.SAT R76, R35, R30, RZ ;  /* 0x0000001e234c7239 */ /* 0x000fe800000014ff */
[----:B------:R-:W-:Y:S02]  /*6140*/  I2IP.S8.S32.SAT R71, R29, R28, R76 ;  /* 0x0000001c1d477239 */ /* 0x000fe4000000144c */
[----:B------:R-:W-:Y:S03]  /*6150*/  @P6 SHF.L.U32 R76, R99, 0x1f, RZ ;  /* 0x0000001f634c6819 */ /* 0x000fe600000006ff */
[----:B------:R1:W-:Y:S01]  /*6160*/  STS.128 [R112+0x2210], R68 ;  /* 0x0022104470007388 */ /* 0x0003e20000000c00 */
[----:B------:R-:W-:Y:S01]  /*6170*/  @!PT LDS RZ, [RZ] ;  /* 0x00000000fffff984 */ /* 0x000fe20000000800 */
[----:B------:R-:W-:Y:S01]  /*6180*/  @!PT LDS RZ, [RZ] ;  /* 0x00000000fffff984 */ /* 0x000fe20000000800 */
[----:B------:R-:W-:Y:S01]  /*6190*/  @!PT LDS RZ, [RZ] ;  /* 0x00000000fffff984 */ /* 0x000fe20000000800 */
[----:B------:R-:W-:Y:S01]  /*61a0*/  @!PT LDS RZ, [RZ] ;  /* 0x00000000fffff984 */ /* 0x000fe20000000800 */
[----:B------:R2:W-:Y:S07]  /*61b0*/  MEMBAR.ALL.CTA ;  /* 0x0000000000007992 */ /* 0x0005ee0000008000 */
[----:B--2---:R-:W2:Y:S02]  /*61c0*/  FENCE.VIEW.ASYNC.S ;  /* 0x00000000000073c6 */ /* 0x004ea40000000000 */
[----:B--2---:R-:W-:Y:S06]  /*61d0*/  BAR.SYNC.DEFER_BLOCKING 0x1, 0x80 ;  /* 0x0042000000007b1d */ /* 0x004fec0000010000 */
[----:B------:R-:W-:Y:S05]  /*61e0*/  @P0 BRA `(.L_x_94) ;  /* 0x0000000000280947 */ /* 0x000fea0003800000 */
[----:B------:R-:W-:Y:S02]  /*61f0*/  UIADD3 UR4, UPT, UPT, UR49, 0x2200, URZ ;  /* 0x0000220031047890 */ /* 0x000fe4000fffe0ff */
[----:B------:R-:W-:Y:S01]  /*6200*/  UIADD3 UR6, UP0, UPT, UR52, 0x680, URZ ;  /* 0x0000068034067890 */ /* 0x000fe2000ff1e0ff */
[----:B------:R-:W-:Y:S03]  /*6210*/  UMOV UR43, UR36 ;  /* 0x00000024002b7c82 */ /* 0x000fe60008000000 */
[----:B------:R-:W-:Y:S01]  /*6220*/  MOV R104, UR4 ;  /* 0x0000000400687c02 */ /* 0x000fe20008000f00 */
[----:B------:R-:W-:Y:S03]  /*6230*/  UIADD3.X UR7, UPT, UPT, URZ, UR53, URZ, UP0, !UPT ;  /* 0x00000035ff077290 */ /* 0x000fe600087fe4ff */
[----:B------:R-:W-:Y:S11]  /*6240*/  R2UR UR40, R104 ;  /* 0x00000000682872ca */ /* 0x000ff600000e0000 */
[----:B------:R-:W-:Y:S02]  /*6250*/  @!UPT UIADD3 URZ, UPT, UPT, URZ, URZ, URZ ;  /* 0x000000fffffff290 */ /* 0x000fe4000fffe0ff */
[----:B------:R2:W-:Y:S01]  /*6260*/  UTMASTG.3D [UR40], [UR6] ;  /* 0x00000028060073b5 */ /* 0x0005e20008010000 */
[----:B------:R0:W-:Y:S01]  /*6270*/  UTMACMDFLUSH ;  /* 0x00000000000079b7 */ /* 0x0001e20000000000 */
[----:B--2---:R-:W-:Y:S04]  /*6280*/  DEPBAR.LE SB0, 0x1 ;  /* 0x000080400000791a */ /* 0x004fe80000000000 */
.L_x_94:
[----:B------:R-:W-:Y:S05]  /*6290*/  BSYNC.RECONVERGENT B0 ;  /* 0x0000000000007941 */ /* 0x000fea0003800200 */
.L_x_93:
[----:B------:R-:W-:Y:S06]  /*62a0*/  BAR.SYNC.DEFER_BLOCKING 0x1, 0x80 ;  /* 0x0042000000007b1d */ /* 0x000fec0000010000 */
[----:B------:R-:W2:Y:S01]  /*62b0*/  @P6 SYNCS.PHASECHK.TRANS64.TRYWAIT P0, [R75+URZ+0x30], R76 ;  /* 0x0000304c4b0065a7 */ /* 0x000ea200080011ff */
[----:B------:R-:W-:Y:S01]  /*62c0*/  BSSY B1, `(.L_x_95) ;  /* 0x000001f000017945 */ /* 0x000fe20003800000 */
[----:B--2---:R-:W-:Y:S03]  /*62d0*/  @P6 SEL R55, RZ, 0x1, !P0 ;  /* 0x00000001ff376807 */ /* 0x004fe60004000000 */
[----:B------:R-:W-:Y:S05]  /*62e0*/  @!P6 BRA `(.L_x_96) ;  /* 0x000000000070e947 */ /* 0x000fea0003800000 */
[----:B------:R-:W-:Y:S01]  /*62f0*/  ISETP.NE.AND P1, PT, R72, RZ, PT ;  /* 0x000000ff4800720c */ /* 0x000fe20003f25270 */
[----:B------:R-:W-:Y:S01]  /*6300*/  BSSY B0, `(.L_x_97) ;  /* 0x0000008000007945 */ /* 0x000fe20003800000 */
[----:B------:R-:W-:Y:S11]  /*6310*/  ISETP.NE.AND P0, PT, R55, RZ, PT ;  /* 0x000000ff3700720c */ /* 0x000ff60003f05270 */
[----:B------:R-:W-:Y:S04]  /*6320*/  @P1 IMAD R74, R100, 0x1000, R74 ;  /* 0x00001000644a1824 */ /* 0x000fe800078e024a */
[----:B------:R-:W-:Y:S01]  /*6330*/  @P1 IMAD.IADD R73, R73, 0x1, R74 ;  /* 0x0000000149491824 */ /* 0x000fe200078e024a */
[----:B------:R-:W-:Y:S06]  /*6340*/  @P0 BRA `(.L_x_98) ;  /* 0x00000000000c0947 */ /* 0x000fec0003800000 */
[----:B------:R-:W-:Y:S04]  /*6350*/  SHF.L.U32 R0, R99, 0x1f, RZ ;  /* 0x0000001f63007819 */ /* 0x000fe800000006ff */
[----:B------:R-:W2:Y:S02]  /*6360*/  SYNCS.PHASECHK.TRANS64.TRYWAIT P0, [R75+URZ+0x30], R0 ;  /* 0x000030004b0075a7 */ /* 0x000ea400080011ff */
[----:B--2---:R-:W-:Y:S05]  /*6370*/  @!P0 BRA `(.L_x_99) ;  /* 0x0000001400b08947 */ /* 0x004fea0003800000 */
.L_x_98:
[----:B------:R-:W-:Y:S05]  /*6380*/  BSYNC B0 ;  /* 0x0000000000007941 */ /* 0x000fea0003800000 */
.L_x_97:
[----:B------:R-:W-:Y:S01]  /*6390*/  ISETP.NE.AND P0, PT, R72, RZ, PT ;  /* 0x000000ff4800720c */ /* 0x000fe20003f05270 */
[----:B--2---:R-:W-:Y:S02]  /*63a0*/  VIADD R75, R75, 0x40 ;  /* 0x000000404b4b7836 */ /* 0x004fe40000000000 */
[----:B------:R-:W-:Y:S02]  /*63b0*/  IMAD.U32 R0, RZ, RZ, UR37 ;  /* 0x00000025ff007e24 */ /* 0x000fe4000f8e00ff */
[----:B------:R-:W-:Y:S03]  /*63c0*/  VIADD R100, R100, 0x1 ;  /* 0x0000000164647836 */ /* 0x000fe60000000000 */
[----:B------:R-:W-:Y:S05]  /*63d0*/  PRMT R0, R0, 0x654, R75 ;  /* 0x0000065400007816 */ /* 0x000fea000000004b */
[----:B------:R2:W3:Y:S04]  /*63e0*/  @P0 LDS.128 R56, [R74+0x200] ;  /* 0x000200004a380984 */ /* 0x0004e80000000c00 */
[----:B------:R2:W4:Y:S01]  /*63f0*/  @P0 LDS.128 R60, [R73+0x210] ;  /* 0x00021000493c0984 */ /* 0x0005220000000c00 */
        /* <DEDUP_REMOVED lines=10> */
[----:B--23--:R-:W-:Y:S02]  /*64a0*/  LOP3.LUT R99, R99, R0, RZ, 0x3c, !PT ;  /* 0x0000000063637212 */ /* 0x00cfe400078e3cff */
.L_x_96:
[----:B------:R-:W-:Y:S05]  /*64b0*/  BSYNC B1 ;  /* 0x0000000000017941 */ /* 0x000fea0003800000 */
.L_x_95:
[----:B------:R-:W-:Y:S05]  /*64c0*/  VIADD R3, R48, 0x40 ;  /* 0x0000004030037836 */ /* 0x000fea0000000000 */
[----:B------:R-:W-:Y:S04]  /*64d0*/  SHF.R.U32.HI R3, RZ, 0x15, R3 ;  /* 0x00000015ff037819 */ /* 0x000fe80000011603 */
[----:B------:R-:W-:Y:S11]  /*64e0*/  LOP3.LUT P0, RZ, R3, 0x3, R96, 0x48, !PT ;  /* 0x0000000303ff7812 */ /* 0x000ff60007804860 */
[----:B------:R-:W-:Y:S02]  /*64f0*/  @!UPT UIADD3 URZ, UPT, UPT, URZ, URZ, URZ ;  /* 0x000000fffffff290 */ /* 0x000fe4000fffe0ff */
[----:B------:R-:W-:Y:S05]  /*6500*/  @!P0 BRA `(.L_x_100) ;  /* 0x0000000000408947 */ /* 0x000fea0003800000 */
[----:B------:R-:W2:Y:S01]  /*6510*/  LDCU.64 UR8, c[0x4][0x70] ;  /* 0x01000e00ff0877ac */ /* 0x000ea20008000a00 */
[----:B------:R-:W-:Y:S01]  /*6520*/  MOV R3, 0x0 ;  /* 0x0000000000037802 */ /* 0x000fe20000000f00 */
[----:B------:R-:W-:Y:S02]  /*6530*/  HFMA2 R12, -RZ, RZ, 0, 5.9604644775390625e-08 ;  /* 0x00000001ff0c7431 */ /* 0x000fe400000001ff */
[----:B------:R-:W-:Y:S02]  /*6540*/  IMAD.MOV.U32 R8, RZ, RZ, 0x192 ;  /* 0x00000192ff087424 */ /* 0x000fe400078e00ff */
[----:B------:R-:W-:Y:S01]  /*6550*/  IMAD.MOV.U32 R13, RZ, RZ, RZ ;  /* 0x000000ffff0d7224 */ /* 0x000fe200078e00ff */
[----:B------:R-:W3:Y:S01]  /*6560*/  LDCU.64 UR6, c[0x4][0x78] ;  /* 0x01000f00ff0677ac */ /* 0x000ee20008000a00 */
[----:B------:R-:W1:Y:S01]  /*6570*/  LDC.64 R2, c[0x4][R3] ;  /* 0x0100000003027b82 */ /* 0x000e620000000a00 */
[----:B------:R-:W5:Y:S01]  /*6580*/  LDCU.64 UR4, c[0x4][0x10] ;  /* 0x01000200ff0477ac */ /* 0x000f620008000a00 */
[----:B--2---:R-:W-:Y:S01]  /*6590*/  MOV R5, UR9 ;  /* 0x0000000900057c02 */ /* 0x004fe20008000f00 */
[----:B------:R-:W-:Y:S01]  /*65a0*/  IMAD.U32 R4, RZ, RZ, UR8 ;  /* 0x00000008ff047e24 */ /* 0x000fe2000f8e00ff */
[----:B---3--:R-:W-:Y:S01]  /*65b0*/  MOV R7, UR7 ;  /* 0x0000000700077c02 */ /* 0x008fe20008000f00 */
[----:B------:R-:W-:Y:S01]  /*65c0*/  IMAD.U32 R6, RZ, RZ, UR6 ;  /* 0x00000006ff067e24 */ /* 0x000fe2000f8e00ff */
[----:B-----5:R-:W-:Y:S01]  /*65d0*/  MOV R11, UR5 ;  /* 0x00000005000b7c02 */ /* 0x020fe20008000f00 */
[----:B------:R-:W-:Y:S02]  /*65e0*/  IMAD.U32 R10, RZ, RZ, UR4 ;  /* 0x00000004ff0a7e24 */ /* 0x000fe4000f8e00ff */
[----:B------:R-:W-:Y:S07]  /*65f0*/  LEPC R20, `(.L_x_100) ;  /* 0x000000001014794e */ /* 0x000fee0000000000 */
[----:B-1--4-:R-:W-:Y:S05]  /*6600*/  CALL.ABS.NOINC R2 ;  /* 0x0000000002007343 */ /* 0x012fea0003c00000 */
.L_x_100:
[----:B------:R-:W-:Y:S01]  /*6610*/  ISETP.NE.AND P0, PT, R105, RZ, PT ;  /* 0x000000ff6900720c */ /* 0x000fe20003f05270 */
[----:B------:R-:W-:Y:S05]  /*6620*/  WARPSYNC.ALL ;  /* 0x0000000000007948 */ /* 0x000fea0003800000 */
[----:B------:R-:W-:Y:S01]  /*6630*/  IMAD.SHL.U32 R80, R57, 0x100, RZ ;  /* 0x0000010039507824 */ /* 0x000fe200078e00ff */
[----:B------:R-:W-:Y:S01]  /*6640*/  R2UR UR4, R48 ;  /* 0x00000000300472ca */ /* 0x000fe200000e0000 */
[----:B------:R-:W-:Y:S01]  /*6650*/  IMAD.SHL.U32 R74, R59, 0x100, RZ ;  /* 0x000001003b4a7824 */ /* 0x000fe200078e00ff */
[C---:B------:R-:W-:Y:S01]  /*6660*/  SHF.L.U32 R51, R56.reuse, 0x10, RZ ;  /* 0x0000001038337819 */ /* 0x040fe200000006ff */
[----:B-1--4-:R-:W-:Y:S01]  /*6670*/  IMAD.SHL.U32 R68, R61, 0x100, RZ ;  /* 0x000001003d447824 */ /* 0x012fe200078e00ff */
[C---:B------:R-:W-:Y:S01]  /*6680*/  PRMT R49, R56.reuse, 0x8880, RZ ;  /* 0x0000888038317816 */ /* 0x040fe200000000ff */
[----:B------:R-:W-:Y:S01]  /*6690*/  BSSY.RECONVERGENT B0, `(.L_x_101) ;  /* 0x000009e000007945 */ /* 0x000fe20003800200 */
[----:B------:R-:W-:Y:S02]  /*66a0*/  SHF.L.U32 R53, R56, 0x8, RZ ;  /* 0x0000000838357819 */ /* 0x000fe400000006ff */
[----:B------:R-:W-:Y:S02]  /*66b0*/  SHF.R.S32.HI R51, RZ, 0x18, R51 ;  /* 0x00000018ff337819 */ /* 0x000fe40000011433 */
[C---:B------:R-:W-:Y:S02]  /*66c0*/  PRMT R82, R57.reuse, 0x8880, RZ ;  /* 0x0000888039527816 */ /* 0x040fe400000000ff */
[----:B------:R-:W-:Y:S01]  /*66d0*/  SHF.R.S32.HI R53, RZ, 0x18, R53 ;  /* 0x00000018ff357819 */ /* 0x000fe20000011435 */
[----:B------:R-:W-:Y:S01]  /*66e0*/  LDTM.16dp32bit_t0_t15.x32 R4, tmem[UR4+0x40] ;  /* 0x00004004000479ee */ /* 0x000fe20008a80000 */
[----:B------:R-:W1:Y:S01]  /*66f0*/  LDTM.16dp32bit_t16_t31.x32 R4, tmem[UR4+0x60] ;  /* 0x00006004000479ee */ /* 0x000e620008aa0000 */
[----:B------:R-:W-:Y:S01]  /*6700*/  NOP ;  /* 0x0000000000007918 */ /* 0x000fe20000000000 */
[----:B------:R-:W-:Y:S02]  /*6710*/  R2UR UR5, R108 ;  /* 0x000000006c0572ca */ /* 0x000fe400000e0000 */
[----:B------:R-:W-:Y:S02]  /*6720*/  SHF.R.S32.HI R52, RZ, 0x18, R56 ;  /* 0x00000018ff347819 */ /* 0x000fe40000011438 */
[----:B------:R-:W-:Y:S02]  /*6730*/  SHF.L.U32 R81, R57, 0x10, RZ ;  /* 0x0000001039517819 */ /* 0x000fe400000006ff */
[C---:B------:R-:W-:Y:S02]  /*6740*/  PRMT R79, R58.reuse, 0x8880, RZ ;  /* 0x000088803a4f7816 */ /* 0x040fe400000000ff */
[----:B------:R-:W-:Y:S02]  /*6750*/  SHF.R.S32.HI R54, RZ, 0x18, R57 ;  /* 0x00000018ff367819 */ /* 0x000fe40000011439 */
[----:B------:R-:W-:Y:S02]  /*6760*/  SHF.L.U32 R78, R58, 0x10, RZ ;  /* 0x000000103a4e7819 */ /* 0x000fe400000006ff */
[C---:B------:R-:W-:Y:S01]  /*6770*/  PRMT R76, R59.reuse, 0x8880, RZ ;  /* 0x000088803b4c7816 */ /* 0x040fe200000000ff */
[----:B------:R-:W-:Y:S01]  /*6780*/  UIADD3 UR5, UPT, UPT, UR5, 0xa0, URZ ;  /* 0x000000a005057890 */ /* 0x000fe2000fffe0ff */
[----:B------:R-:W-:Y:S02]  /*6790*/  SHF.R.S32.HI R55, RZ, 0x18, R58 ;  /* 0x00000018ff377819 */ /* 0x000fe4000001143a */
[----:B------:R-:W-:Y:S01]  /*67a0*/  SHF.L.U32 R75, R59, 0x10, RZ ;  /* 0x000000103b4b7819 */ /* 0x000fe200000006ff */
[----:B------:R-:W-:Y:S01]  /*67b0*/  UPRMT UR5, UR37, 0x654, UR5 ;  /* 0x0000065425057896 */ /* 0x000fe20008000005 */
[C---:B------:R-:W-:Y:S02]  /*67c0*/  PRMT R73, R60.reuse, 0x8880, RZ ;  /* 0x000088803c497816 */ /* 0x040fe400000000ff */
[----:B------:R-:W-:Y:S01]  /*67d0*/  SHF.R.S32.HI R56, RZ, 0x18, R59 ;  /* 0x00000018ff387819 */ /* 0x000fe2000001143b */
[C---:B-1----:R-:W-:Y:S01]  /*67e0*/  IMAD R4, R47.reuse, R4, RZ ;  /* 0x000000042f047224 */ /* 0x042fe200078e02ff */
[----:B------:R-:W-:Y:S01]  /*67f0*/  SHF.L.U32 R72, R60, 0x10, RZ ;  /* 0x000000103c487819 */ /* 0x000fe200000006ff */
[----:B------:R-:W-:Y:S01]  /*6800*/  IMAD R5, R47, R5, RZ ;  /* 0x000000052f057224 */ /* 0x000fe200078e02ff */
[----:B------:R-:W-:Y:S01]  /*6810*/  PRMT R70, R61, 0x8880, RZ ;  /* 0x000088803d467816 */ /* 0x000fe200000000ff */
[----:B------:R-:W-:Y:S01]  /*6820*/  IMAD R6, R47, R6, RZ ;  /* 0x000000062f067224 */ /* 0x000fe200078e02ff */
[----:B------:R-:W-:Y:S01]  /*6830*/  SYNCS.ARRIVE.TRANS64.RED.A1T0 RZ, [UR5], RZ ;  /* 0x000000ffffff79a7 */ /* 0x000fe20008100405 */
[----:B------:R-:W-:Y:S01]  /*6840*/  IMAD R4, R49, R50, R4 ;  /* 0x0000003231047224 */ /* 0x000fe200078e0204 */
[----:B------:R-:W-:Y:S01]  /*6850*/  MOV R49, R82 ;  /* 0x0000005200317202 */ /* 0x000fe20000000f00 */
[----:B------:R-:W-:Y:S01]  /*6860*/  IMAD R7, R47, R7, RZ ;  /* 0x000000072f077224 */ /* 0x000fe200078e02ff */
[----:B------:R-:W-:Y:S01]  /*6870*/  SHF.R.S32.HI R57, RZ, 0x18, R60 ;  /* 0x00000018ff397819 */ /* 0x000fe2000001143c */
[-C--:B------:R-:W-:Y:S01]  /*6880*/  IMAD R5, R51, R50.reuse, R5 ;  /* 0x0000003233057224 */ /* 0x080fe200078e0205 */
[----:B------:R-:W-:Y:S01]  /*6890*/  SHF.R.S32.HI R51, RZ, 0x18, R81 ;  /* 0x00000018ff337819 */ /* 0x000fe20000011451 */
[----:B------:R-:W-:Y:S01]  /*68a0*/  IMAD R6, R53, R50, R6 ;  /* 0x0000003235067224 */ /* 0x000fe200078e0206 */
[----:B------:R-:W-:Y:S01]  /*68b0*/  SHF.R.S32.HI R53, RZ, 0x18, R80 ;  /* 0x00000018ff357819 */ /* 0x000fe20000011450 */
[----:B------:R-:W-:Y:S01]  /*68c0*/  IMAD R8, R47, R8, RZ ;  /* 0x000000082f087224 */ /* 0x000fe200078e02ff */
[----:B------:R-:W-:Y:S01]  /*68d0*/  SHF.L.U32 R69, R61, 0x10, RZ ;  /* 0x000000103d457819 */ /* 0x000fe200000006ff */
[----:B------:R-:W-:Y:S01]  /*68e0*/  IMAD R7, R52, R50, R7 ;  /* 0x0000003234077224 */ /* 0x000fe200078e0207 */
[----:B------:R-:W-:Y:S01]  /*68f0*/  SHF.R.S32.HI R52, RZ, 0x18, R75 ;  /* 0x00000018ff347819 */ /* 0x000fe2000001144b */
[C---:B------:R-:W-:Y:S01]  /*6900*/  IMAD R9, R47.reuse, R9, RZ ;  /* 0x000000092f097224 */ /* 0x040fe200078e02ff */
[----:B------:R-:W-:Y:S01]  /*6910*/  PRMT R67, R62, 0x8880, RZ ;  /* 0x000088803e437816 */ /* 0x000fe200000000ff */
[----:B------:R-:W-:Y:S01]  /*6920*/  IMAD R10, R47, R10, RZ ;  /* 0x0000000a2f0a7224 */ /* 0x000fe200078e02ff */
[----:B------:R-:W-:Y:S01]  /*6930*/  I2IP.S8.S32.SAT R108, R7, R6, RZ ;  /* 0x00000006076c7239 */ /* 0x000fe200000014ff */
[----:B------:R-:W-:Y:S01]  /*6940*/  IMAD R8, R49, R50, R8 ;  /* 0x0000003231087224 */ /* 0x000fe200078e0208 */
[----:B------:R-:W-:Y:S01]  /*6950*/  MOV R49, R79 ;  /* 0x0000004f00317202 */ /* 0x000fe20000000f00 */
[----:B------:R-:W-:Y:S01]  /*6960*/  IMAD R11, R47, R11, RZ ;  /* 0x0000000b2f0b7224 */ /* 0x000fe200078e02ff */
[----:B------:R-:W-:Y:S01]  /*6970*/  I2IP.S8.S32.SAT R108, R5, R4, R108 ;  /* 0x00000004056c7239 */ /* 0x000fe2000000146c */
[-C--:B------:R-:W-:Y:S01]  /*6980*/  IMAD R9, R51, R50.reuse, R9 ;  /* 0x0000003233097224 */ /* 0x080fe200078e0209 */
[----:B------:R-:W-:Y:S01]  /*6990*/  SHF.R.S32.HI R51, RZ, 0x18, R78 ;  /* 0x00000018ff337819 */ /* 0x000fe2000001144e */
[----:B------:R-:W-:Y:S01]  /*69a0*/  IMAD R10, R53, R50, R10 ;  /* 0x00000032350a7224 */ /* 0x000fe200078e020a */
[----:B------:R-:W-:Y:S01]  /*69b0*/  SHF.R.S32.HI R53, RZ, 0x18, R74 ;  /* 0x00000018ff357819 */ /* 0x000fe2000001144a */
[C---:B------:R-:W-:Y:S01]  /*69c0*/  IMAD R12, R47.reuse, R12, RZ ;  /* 0x0000000c2f0c7224 */ /* 0x040fe200078e02ff */
[----:B------:R-:W-:Y:S01]  /*69d0*/  SHF.L.U32 R77, R58, 0x8, RZ ;  /* 0x000000083a4d7819 */ /* 0x000fe200000006ff */
[-C--:B------:R-:W-:Y:S01]  /*69e0*/  IMAD R11, R54, R50.reuse, R11 ;  /* 0x00000032360b7224 */ /* 0x080fe200078e020b */
[----:B------:R-:W-:Y:S01]  /*69f0*/  SHF.R.S32.HI R58, RZ, 0x18, R61 ;  /* 0x00000018ff3a7819 */ /* 0x000fe2000001143d */
[----:B------:R-:W-:Y:S01]  /*6a00*/  IMAD R13, R47, R13, RZ ;  /* 0x0000000d2f0d7224 */ /* 0x000fe200078e02ff */
[----:B------:R-:W-:Y:S01]  /*6a10*/  SHF.L.U32 R66, R62, 0x10, RZ ;  /* 0x000000103e427819 */ /* 0x000fe200000006ff */
[----:B------:R-:W-:Y:S01]  /*6a20*/  IMAD R12, R49, R50, R12 ;  /* 0x00000032310c7224 */ /* 0x000fe200078e020c */
[----:B------:R-:W-:Y:S01]  /*6a30*/  SHF.R.S32.HI R49, RZ, 0x18, R77 ;  /* 0x00000018ff317819 */ /* 0x000fe2000001144d */
[----:B------:R-:W-:Y:S01]  /*6a40*/  IMAD R14, R47, R14, RZ ;  /* 0x0000000e2f0e7224 */ /* 0x000fe200078e02ff */
[----:B------:R-:W-:Y:S01]  /*6a50*/  I2IP.S8.S32.SAT R109, R11, R10, RZ ;  /* 0x0000000a0b6d7239 */ /* 0x000fe200000014ff */
[----:B------:R-:W-:Y:S01]  /*6a60*/  IMAD R15, R47, R15, RZ ;  /* 0x0000000f2f0f7224 */ /* 0x000fe200078e02ff */
[----:B------:R-:W-:Y:S01]  /*6a70*/  PRMT R64, R63, 0x8880, RZ ;  /* 0x000088803f407816 */ /* 0x000fe200000000ff */
[----:B------:R-:W-:Y:S01]  /*6a80*/  IMAD R13, R51, R50, R13 ;  /* 0x00000032330d7224 */ /* 0x000fe200078e020d */
[----:B------:R-:W-:Y:S01]  /*6a90*/  MOV R51, R76 ;  /* 0x0000004c00337202 */ /* 0x000fe20000000f00 */
[----:B------:R-:W-:Y:S01]  /*6aa0*/  IMAD R16, R47, R16, RZ ;  /* 0x000000102f107224 */ /* 0x000fe200078e02ff */
[----:B------:R-:W-:Y:S01]  /*6ab0*/  I2IP.S8.S32.SAT R109, R9, R8, R109 ;  /* 0x00000008096d7239 */ /* 0x000fe2000000146d */
[-C--:B------:R-:W-:Y:S01]  /*6ac0*/  IMAD R14, R49, R50.reuse, R14 ;  /* 0x00000032310e7224 */ /* 0x080fe200078e020e */
[----:B------:R-:W-:Y:S01]  /*6ad0*/  SHF.R.S32.HI R59, RZ, 0x18, R62 ;  /* 0x00000018ff3b7819 */ /* 0x000fe2000001143e */
[----:B------:R-:W-:Y:S01]  /*6ae0*/  IMAD R17, R47, R17, RZ ;  /* 0x000000112f117224 */ /* 0x000fe200078e02ff */
[----:B------:R-:W-:Y:S01]  /*6af0*/  SHF.L.U32 R71, R60, 0x8, RZ ;  /* 0x000000083c477819 */ /* 0x000fe200000006ff */
[----:B------:R-:W-:Y:S01]  /*6b00*/  IMAD R15, R55, R50, R15 ;  /* 0x00000032370f7224 */ /* 0x000fe200078e020f */
[----:B------:R-:W-:Y:S01]  /*6b10*/  SHF.R.S32.HI R60, RZ, 0x18, R63 ;  /* 0x00000018ff3c7819 */ /* 0x000fe2000001143f */
[----:B------:R-:W-:Y:S01]  /*6b20*/  IMAD R18, R47, R18, RZ ;  /* 0x000000122f127224 */ /* 0x000fe200078e02ff */
[----:B------:R-:W-:Y:S01]  /*6b30*/  SHF.L.U32 R65, R62, 0x8, RZ ;  /* 0x000000083e417819 */ /* 0x000fe200000006ff */
[----:B------:R-:W-:Y:S01]  /*6b40*/  IMAD R16, R51, R50, R16 ;  /* 0x0000003233107224 */ /* 0x000fe200078e0210 */
[----:B------:R-:W-:Y:S01]  /*6b50*/  I2IP.S8.S32.SAT R110, R15, R14, RZ ;  /* 0x0000000e0f6e7239 */ /* 0x000fe200000014ff */
[----:B------:R-:W-:Y:S01]  /*6b60*/  IMAD R19, R47, R19, RZ ;  /* 0x000000132f137224 */ /* 0x000fe200078e02ff */
[----:B------:R-:W-:Y:S01]  /*6b70*/  SHF.R.S32.HI R51, RZ, 0x18, R72 ;  /* 0x00000018ff337819 */ /* 0x000fe20000011448 */
[----:B------:R-:W-:Y:S01]  /*6b80*/  IMAD R17, R52, R50, R17 ;  /* 0x0000003234117224 */ /* 0x000fe200078e0211 */
[----:B------:R-:W-:Y:S01]  /*6b90*/  I2IP.S8.S32.SAT R110, R13, R12, R110 ;  /* 0x0000000c0d6e7239 */ /* 0x000fe2000000146e */
[----:B------:R-:W-:Y:S01]  /*6ba0*/  IMAD R0, R47, R20, RZ ;  /* 0x000000142f007224 */ /* 0x000fe200078e02ff */
[----:B------:R-:W-:Y:S01]  /*6bb0*/  SHF.R.S32.HI R52, RZ, 0x18, R71 ;  /* 0x00000018ff347819 */ /* 0x000fe20000011447 */
[-C--:B------:R-:W-:Y:S01]  /*6bc0*/  IMAD R18, R53, R50.reuse, R18 ;  /* 0x0000003235127224 */ /* 0x080fe200078e0212 */
[----:B------:R-:W-:Y:S01]  /*6bd0*/  SHF.R.S32.HI R53, RZ, 0x18, R68 ;  /* 0x00000018ff357819 */ /* 0x000fe20000011444 */
[----:B------:R-:W-:Y:S01]  /*6be0*/  IMAD.MOV.U32 R49, RZ, RZ, R73 ;  /* 0x000000ffff317224 */ /* 0x000fe200078e0049 */
[----:B------:R-:W-:Y:S01]  /*6bf0*/  SHF.L.U32 R62, R63, 0x10, RZ ;  /* 0x000000103f3e7819 */ /* 0x000fe200000006ff */
[C---:B------:R-:W-:Y:S02]  /*6c00*/  IMAD R2, R47.reuse, R21, RZ ;  /* 0x000000152f027224 */ /* 0x040fe400078e02ff */
[----:B------:R-:W-:Y:S02]  /*6c10*/  IMAD R19, R56, R50, R19 ;  /* 0x0000003238137224 */ /* 0x000fe400078e0213 */
[----:B------:R-:W-:Y:S02]  /*6c20*/  IMAD R3, R47, R22, RZ ;  /* 0x000000162f037224 */ /* 0x000fe400078e02ff */
[----:B------:R-:W-:Y:S01]  /*6c30*/  IMAD R0, R49, R50, R0 ;  /* 0x0000003231007224 */ /* 0x000fe200078e0200 */
[----:B------:R-:W-:Y:S01]  /*6c40*/  I2IP.S8.S32.SAT R111, R19, R18, RZ ;  /* 0x00000012136f7239 */ /* 0x000fe200000014ff */
[----:B------:R-:W-:Y:S01]  /*6c50*/  IMAD R23, R47, R23, RZ ;  /* 0x000000172f177224 */ /* 0x000fe200078e02ff */
[----:B------:R-:W-:Y:S01]  /*6c60*/  MOV R49, R70 ;  /* 0x0000004600317202 */ /* 0x000fe20000000f00 */
[----:B------:R-:W-:Y:S01]  /*6c70*/  IMAD R2, R51, R50, R2 ;  /* 0x0000003233027224 */ /* 0x000fe200078e0202 */
[----:B------:R-:W-:Y:S01]  /*6c80*/  I2IP.S8.S32.SAT R111, R17, R16, R111 ;  /* 0x00000010116f7239 */ /* 0x000fe2000000146f */
[C---:B------:R-:W-:Y:S01]  /*6c90*/  IMAD R20, R47.reuse, R24, RZ ;  /* 0x000000182f147224 */ /* 0x040fe200078e02ff */
[----:B------:R-:W-:Y:S01]  /*6ca0*/  SHF.R.S32.HI R51, RZ, 0x18, R69 ;  /* 0x00000018ff337819 */ /* 0x000fe20000011445 */
[-C--:B------:R-:W-:Y:S01]  /*6cb0*/  IMAD R3, R52, R50.reuse, R3 ;  /* 0x0000003234037224 */ /* 0x080fe200078e0203 */
[----:B------:R-:W-:Y:S01]  /*6cc0*/  SHF.R.S32.HI R52, RZ, 0x18, R62 ;  /* 0x00000018ff347819 */ /* 0x000fe2000001143e */
[----:B------:R-:W-:Y:S01]  /*6cd0*/  IMAD R21, R47, R25, RZ ;  /* 0x000000192f157224 */ /* 0x000fe200078e02ff */
[----:B------:R1:W-:Y:S01]  /*6ce0*/  STS.128 [R95+UR49+0x3200], R108 ;  /* 0x0032006c5f007988 */ /* 0x0003e20008000c31 */
[----:B------:R-:W-:Y:S02]  /*6cf0*/  IMAD R23, R57, R50, R23 ;  /* 0x0000003239177224 */ /* 0x000fe400078e0217 */
[----:B------:R-:W-:Y:S02]  /*6d00*/  IMAD R22, R47, R26, RZ ;  /* 0x0000001a2f167224 */ /* 0x000fe400078e02ff */
[-C--:B------:R-:W-:Y:S01]  /*6d10*/  IMAD R20, R49, R50.reuse, R20 ;  /* 0x0000003231147224 */ /* 0x080fe200078e0214 */
[----:B------:R-:W-:Y:S01]  /*6d20*/  I2IP.S8.S32.SAT R113, R23, R3, RZ ;  /* 0x0000000317717239 */ /* 0x000fe200000014ff */
[----:B------:R-:W-:Y:S01]  /*6d30*/  IMAD R27, R47, R27, RZ ;  /* 0x0000001b2f1b7224 */ /* 0x000fe200078e02ff */
[----:B------:R-:W-:Y:S01]  /*6d40*/  MOV R49, R67 ;  /* 0x0000004300317202 */ /* 0x000fe20000000f00 */
[----:B------:R-:W-:Y:S01]  /*6d50*/  IMAD R21, R51, R50, R21 ;  /* 0x0000003233157224 */ /* 0x000fe200078e0215 */
[----:B------:R-:W-:Y:S01]  /*6d60*/  I2IP.S8.S32.SAT R116, R2, R0, R113 ;  /* 0x0000000002747239 */ /* 0x000fe20000001471 */
[----:B------:R-:W-:Y:S01]  /*6d70*/  IMAD R24, R47, R28, RZ ;  /* 0x0000001c2f187224 */ /* 0x000fe200078e02ff */
[----:B------:R-:W-:Y:S01]  /*6d80*/  SHF.R.S32.HI R51, RZ, 0x18, R66 ;  /* 0x00000018ff337819 */ /* 0x000fe20000011442 */
[-C--:B------:R-:W-:Y:S01]  /*6d90*/  IMAD R22, R53, R50.reuse, R22 ;  /* 0x0000003235167224 */ /* 0x080fe200078e0216 */
[----:B------:R-:W-:Y:S01]  /*6da0*/  IADD3 R113, PT, PT, R44, 0x1, RZ ;  /* 0x000000012c717810 */ /* 0x000fe20007ffe0ff */
[-C--:B------:R-:W-:Y:S02]  /*6db0*/  IMAD R27, R58, R50.reuse, R27 ;  /* 0x000000323a1b7224 */ /* 0x080fe400078e021b */
[----:B------:R-:W-:Y:S02]  /*6dc0*/  IMAD R25, R47, R29, RZ ;  /* 0x0000001d2f197224 */ /* 0x000fe400078e02ff */
[----:B------:R-:W-:Y:S01]  /*6dd0*/  IMAD R24, R49, R50, R24 ;  /* 0x0000003231187224 */ /* 0x000fe200078e0218 */
[----:B------:R-:W-:Y:S01]  /*6de0*/  SHF.R.S32.HI R49, RZ, 0x18, R65 ;  /* 0x00000018ff317819 */ /* 0x000fe20000011441 */
[----:B------:R-:W-:Y:S01]  /*6df0*/  IMAD R26, R47, R30, RZ ;  /* 0x0000001e2f1a7224 */ /* 0x000fe200078e02ff */
[----:B------:R-:W-:Y:S01]  /*6e00*/  I2IP.S8.S32.SAT R117, R27, R22, RZ ;  /* 0x000000161b757239 */ /* 0x000fe200000014ff */
[----:B------:R-:W-:Y:S02]  /*6e10*/  IMAD.SHL.U32 R61, R63, 0x100, RZ ;  /* 0x000001003f3d7824 */ /* 0x000fe400078e00ff */
[----:B------:R-:W-:Y:S01]  /*6e20*/  IMAD R31, R47, R31, RZ ;  /* 0x0000001f2f1f7224 */ /* 0x000fe200078e02ff */
[----:B------:R-:W-:Y:S01]  /*6e30*/  I2IP.S8.S32.SAT R117, R21, R20, R117 ;  /* 0x0000001415757239 */ /* 0x000fe20000001475 */
[----:B------:R-:W-:Y:S01]  /*6e40*/  IMAD R25, R51, R50, R25 ;  /* 0x0000003233197224 */ /* 0x000fe200078e0219 */
[----:B------:R-:W-:Y:S01]  /*6e50*/  MOV R51, R64 ;  /* 0x0000004000337202 */ /* 0x000fe20000000f00 */
[----:B------:R-:W-:Y:S01]  /*6e60*/  IMAD R28, R47, R32, RZ ;  /* 0x000000202f1c7224 */ /* 0x000fe200078e02ff */
[----:B------:R-:W-:Y:S01]  /*6e70*/  SHF.R.S32.HI R53, RZ, 0x18, R61 ;  /* 0x00000018ff357819 */ /* 0x000fe2000001143d */
[-C--:B------:R-:W-:Y:S02]  /*6e80*/  IMAD R26, R49, R50.reuse, R26 ;  /* 0x00000032311a7224 */ /* 0x080fe400078e021a */
[----:B------:R-:W-:Y:S02]  /*6e90*/  IMAD R29, R47, R33, RZ ;  /* 0x000000212f1d7224 */ /* 0x000fe400078e02ff */
[-C--:B------:R-:W-:Y:S02]  /*6ea0*/  IMAD R31, R59, R50.reuse, R31 ;  /* 0x000000323b1f7224 */ /* 0x080fe400078e021f */
[----:B------:R-:W-:Y:S02]  /*6eb0*/  IMAD R28, R51, R50, R28 ;  /* 0x00000032331c7224 */ /* 0x000fe400078e021c */
[----:B------:R-:W-:Y:S01]  /*6ec0*/  IMAD R30, R47, R34, RZ ;  /* 0x000000222f1e7224 */ /* 0x000fe200078e02ff */
[----:B------:R-:W-:Y:S01]  /*6ed0*/  I2IP.S8.S32.SAT R114, R31, R26, RZ ;  /* 0x0000001a1f727239 */ /* 0x000fe200000014ff */
[----:B------:R-:W-:Y:S02]  /*6ee0*/  IMAD R29, R52, R50, R29 ;  /* 0x00000032341d7224 */ /* 0x000fe400078e021d */
[----:B------:R-:W-:Y:S01]  /*6ef0*/  IMAD R35, R47, R35, RZ ;  /* 0x000000232f237224 */ /* 0x000fe200078e02ff */
[----:B------:R-:W-:Y:S01]  /*6f00*/  I2IP.S8.S32.SAT R118, R25, R24, R114 ;  /* 0x0000001819767239 */ /* 0x000fe20000001472 */
[-C--:B------:R-:W-:Y:S02]  /*6f10*/  IMAD R30, R53, R50.reuse, R30 ;  /* 0x00000032351e7224 */ /* 0x080fe400078e021e */
[----:B------:R-:W-:Y:S05]  /*6f20*/  IMAD R35, R60, R50, R35 ;  /* 0x000000323c237224 */ /* 0x000fea00078e0223 */
[----:B------:R-:W-:Y:S04]  /*6f30*/  I2IP.S8.S32.SAT R115, R35, R30, RZ ;  /* 0x0000001e23737239 */ /* 0x000fe800000014ff */
[----:B------:R-:W-:Y:S05]  /*6f40*/  I2IP.S8.S32.SAT R119, R29, R28, R115 ;  /* 0x0000001c1d777239 */ /* 0x000fea0000001473 */
        /* <DEDUP_REMOVED lines=9> */
[----:B------:R-:W-:Y:S02]  /*6fe0*/  UIADD3 UR8, UP0, UPT, UR52, 0x680, URZ ;  /* 0x0000068034087890 */ /* 0x000fe4000ff1e0ff */
[----:B------:R-:W-:Y:S02]  /*6ff0*/  UIADD3 UR5, UPT, UPT, UR41, 0x40, URZ ;  /* 0x0000004029057890 */ /* 0x000fe4000fffe0ff */
[----:B------:R-:W-:Y:S02]  /*7000*/  UIADD3 UR4, UPT, UPT, UR49, 0x3200, URZ ;  /* 0x0000320031047890 */ /* 0x000fe4000fffe0ff */
[----:B------:R-:W-:Y:S01]  /*7010*/  UIADD3.X UR9, UPT, UPT, URZ, UR53, URZ, UP0, !UPT ;  /* 0x00000035ff097290 */ /* 0x000fe200087fe4ff */
[----:B------:R-:W-:Y:S01]  /*7020*/  UMOV UR6, UR42 ;  /* 0x0000002a00067c82 */ /* 0x000fe20008000000 */
[----:B------:R-:W-:Y:S07]  /*7030*/  UMOV UR7, UR36 ;  /* 0x0000002400077c82 */ /* 0x000fee0008000000 */
[----:B------:R2:W-:Y:S01]  /*7040*/  UTMASTG.3D [UR4], [UR8] ;  /* 0x00000004080073b5 */ /* 0x0005e20008010000 */
[----:B------:R0:W-:Y:S01]  /*7050*/  UTMACMDFLUSH ;  /* 0x00000000000079b7 */ /* 0x0001e20000000000 */
[----:B--2---:R-:W-:Y:S04]  /*7060*/  DEPBAR.LE SB0, 0x1 ;  /* 0x000080400000791a */ /* 0x004fe80000000000 */
.L_x_102:
[----:B------:R-:W-:Y:S05]  /*7070*/  BSYNC.RECONVERGENT B0 ;  /* 0x0000000000007941 */ /* 0x000fea0003800200 */
.L_x_101:
[----:B------:R-:W-:Y:S01]  /*7080*/  BAR.SYNC.DEFER_BLOCKING 0x1, 0x80 ;  /* 0x0042000000007b1d */ /* 0x000fe20000010000 */
[----:B------:R-:W-:Y:S01]  /*7090*/  ISETP.NE.AND P2, PT, R106, RZ, PT ;  /* 0x000000ff6a00720c */ /* 0x000fe20003f45270 */
[----:B------:R-:W-:Y:S01]  /*70a0*/  IMAD.IADD R20, R43, 0x1, R83 ;  /* 0x000000012b147824 */ /* 0x000fe200078e0253 */
[----:B------:R-:W-:Y:S01]  /*70b0*/  ISETP.NE.AND P0, PT, R107, 0x2, PT ;  /* 0x000000026b00780c */ /* 0x000fe20003f05270 */
[----:B------:R-:W-:Y:S01]  /*70c0*/  IMAD.IADD R21, R45, 0x1, R90 ;  /* 0x000000012d157824 */ /* 0x000fe200078e025a */
[----:B------:R-:W-:Y:S02]  /*70d0*/  ISETP.NE.AND P1, PT, R113, 0x4, PT ;  /* 0x000000047100780c */ /* 0x000fe40003f25270 */
[----:B------:R-:W-:Y:S02]  /*70e0*/  SEL R0, RZ, 0x1, P0 ;  /* 0x00000001ff007807 */ /* 0x000fe40000000000 */
[----:B------:R-:W-:Y:S02]  /*70f0*/  SEL R3, RZ, 0x1, P1 ;  /* 0x00000001ff037807 */ /* 0x000fe40000800000 */
[----:B------:R-:W-:Y:S02]  /*7100*/  LOP3.LUT R101, R101, R0, RZ, 0x3c, !PT ;  /* 0x0000000065657212 */ /* 0x000fe400078e3cff */
[----:B------:R-:W-:Y:S02]  /*7110*/  LOP3.LUT R102, R102, R3, RZ, 0x3c, !PT ;  /* 0x0000000366667212 */ /* 0x000fe400078e3cff */
[----:B------:R-:W-:Y:S02]  /*7120*/  @P2 R2UR UR36, R98 ;  /* 0x00000000622422ca */ /* 0x000fe400000e0000 */
[----:B------:R-:W-:Y:S02]  /*7130*/  SEL R107, R107, RZ, P0 ;  /* 0x000000ff6b6b7207 */ /* 0x000fe40000000000 */
[----:B------:R-:W-:Y:S01]  /*7140*/  SEL R44, R113, RZ, P1 ;  /* 0x000000ff712c7207 */ /* 0x000fe20000800000 */
[----:B------:R-:W-:Y:S10]  /*7150*/  @P2 BRA `(.L_x_103) ;  /* 0xffffffd400d82947 */ /* 0x000ff4000383ffff */
[----:B------:R-:W-:Y:S05]  /*7160*/  EXIT ;  /* 0x000000000000794d */ /* 0x000fea0003800000 */
.L_x_19:
[----:B--2---:R2:W1:Y:S02]  /*7170*/  SYNCS.PHASECHK.TRANS64.TRYWAIT P0, [R3+URZ+0xd0], R2 ;  /* 0x0000d002030075a7 */ /* 0x00446400080011ff */
[----:B-1----:R-:W-:Y:S05]  /*7180*/  @!P0 NANOSLEEP.SYNCS 0x989680 ;  /* 0x009896800000895d */ /* 0x002fea0003900000 */
[----:B------:R-:W1:Y:S02]  /*7190*/  @!P0 SYNCS.PHASECHK.TRANS64 P0, [R3+URZ+0xd0], R2 ;  /* 0x0000d002030085a7 */ /* 0x000e6400080010ff */
[----:B-1----:R-:W-:Y:S05]  /*71a0*/  @!P0 BRA `(.L_x_19) ;  /* 0xfffffffc00f08947 */ /* 0x002fea000383ffff */
[----:B------:R-:W-:Y:S05]  /*71b0*/  BRA `(.L_x_104) ;  /* 0xffffffa000f07947 */ /* 0x000fea000383ffff */
.L_x_22:
[----:B-1----:R-:W-:-:S07]  /*71c0*/  MOV R2, UR33 ;  /* 0x0000002100027c02 */ /* 0x002fce0008000f00 */
.L_x_105:
[----:B-1----:R1:W2:Y:S02]  /*71d0*/  SYNCS.PHASECHK.TRANS64.TRYWAIT P0, [R2+URZ+0x18], R5 ;  /* 0x00001805020075a7 */ /* 0x0022a400080011ff */
[----:B--2---:R-:W-:Y:S05]  /*71e0*/  @!P0 NANOSLEEP.SYNCS 0x989680 ;  /* 0x009896800000895d */ /* 0x004fea0003900000 */
[----:B------:R-:W2:Y:S02]  /*71f0*/  @!P0 SYNCS.PHASECHK.TRANS64 P0, [R2+URZ+0x18], R5 ;  /* 0x00001805020085a7 */ /* 0x000ea400080010ff */
[----:B--2---:R-:W-:Y:S05]  /*7200*/  @!P0 BRA `(.L_x_105) ;  /* 0xfffffffc00f08947 */ /* 0x004fea000383ffff */
[----:B------:R-:W-:Y:S05]  /*7210*/  BRA `(.L_x_21) ;  /* 0xffffffa400407947 */ /* 0x000fea000383ffff */
.L_x_28:
[----:B-1----:R-:W-:-:S07]  /*7220*/  MOV R2, UR17 ;  /* 0x0000001100027c02 */ /* 0x002fce0008000f00 */
.L_x_106:
[----:B-1----:R1:W2:Y:S02]  /*7230*/  SYNCS.PHASECHK.TRANS64.TRYWAIT P0, [R2+URZ+0x18], R5 ;  /* 0x00001805020075a7 */ /* 0x0022a400080011ff */
[----:B--2---:R-:W-:Y:S05]  /*7240*/  @!P0 NANOSLEEP.SYNCS 0x989680 ;  /* 0x009896800000895d */ /* 0x004fea0003900000 */
[----:B------:R-:W2:Y:S02]  /*7250*/  @!P0 SYNCS.PHASECHK.TRANS64 P0, [R2+URZ+0x18], R5 ;  /* 0x00001805020085a7 */ /* 0x000ea400080010ff */
[----:B--2---:R-:W-:Y:S05]  /*7260*/  @!P0 BRA `(.L_x_106) ;  /* 0xfffffffc00f08947 */ /* 0x004fea000383ffff */
[----:B------:R-:W-:Y:S05]  /*7270*/  BRA `(.L_x_27) ;  /* 0xffffffa400e87947 */ /* 0x000fea000383ffff */
.L_x_32:
[----:B-1----:R1:W2:Y:S02]  /*7280*/  SYNCS.PHASECHK.TRANS64.TRYWAIT P0, [R2+URZ+0x60], R3 ;  /* 0x00006003020075a7 */ /* 0x0022a400080011ff */
[----:B--2---:R-:W-:Y:S05]  /*7290*/  @!P0 NANOSLEEP.SYNCS 0x989680 ;  /* 0x009896800000895d */ /* 0x004fea0003900000 */
[----:B------:R-:W2:Y:S02]  /*72a0*/  @!P0 SYNCS.PHASECHK.TRANS64 P0, [R2+URZ+0x60], R3 ;  /* 0x00006003020085a7 */ /* 0x000ea400080010ff */
[----:B--2---:R-:W-:Y:S05]  /*72b0*/  @!P0 BRA `(.L_x_32) ;  /* 0xfffffffc00f08947 */ /* 0x004fea000383ffff */
[----:B------:R-:W-:Y:S05]  /*72c0*/  BRA `(.L_x_107) ;  /* 0xffffffa800787947 */ /* 0x000fea000383ffff */
.L_x_36:
[----:B----4-:R-:W-:-:S07]  /*72d0*/  MOV R0, UR5 ;  /* 0x0000000500007c02 */ /* 0x010fce0008000f00 */
.L_x_108:
[----:B-1----:R1:W2:Y:S02]  /*72e0*/  SYNCS.PHASECHK.TRANS64.TRYWAIT P0, [R0+URZ], R3 ;  /* 0x00000003000075a7 */ /* 0x0022a400080011ff */
[----:B--2---:R-:W-:Y:S05]  /*72f0*/  @!P0 NANOSLEEP.SYNCS 0x989680 ;  /* 0x009896800000895d */ /* 0x004fea0003900000 */
[----:B------:R-:W2:Y:S02]  /*7300*/  @!P0 SYNCS.PHASECHK.TRANS64 P0, [R0+URZ], R3 ;  /* 0x00000003000085a7 */ /* 0x000ea400080010ff */
[----:B--2---:R-:W-:Y:S05]  /*7310*/  @!P0 BRA `(.L_x_108) ;  /* 0xfffffffc00f08947 */ /* 0x004fea000383ffff */
[----:B------:R-:W-:Y:S05]  /*7320*/  BRA `(.L_x_109) ;  /* 0xffffffac00e87947 */ /* 0x000fea000383ffff */
.L_x_37:
[----:B----4-:R-:W-:-:S07]  /*7330*/  MOV R0, UR5 ;  /* 0x0000000500007c02 */ /* 0x010fce0008000f00 */
.L_x_110:
[----:B-1----:R1:W2:Y:S02]  /*7340*/  SYNCS.PHASECHK.TRANS64.TRYWAIT P0, [R0+URZ], R3 ;  /* 0x00000003000075a7 */ /* 0x0022a400080011ff */
[----:B--2---:R-:W-:Y:S05]  /*7350*/  @!P0 NANOSLEEP.SYNCS 0x989680 ;  /* 0x009896800000895d */ /* 0x004fea0003900000 */
[----:B------:R-:W2:Y:S02]  /*7360*/  @!P0 SYNCS.PHASECHK.TRANS64 P0, [R0+URZ], R3 ;  /* 0x00000003000085a7 */ /* 0x000ea400080010ff */
[----:B--2---:R-:W-:Y:S05]  /*7370*/  @!P0 BRA `(.L_x_110) ;  /* 0xfffffffc00f08947 */ /* 0x004fea000383ffff */
[----:B------:R-:W-:Y:S05]  /*7380*/  BRA `(.L_x_111) ;  /* 0xffffffac00f47947 */ /* 0x000fea000383ffff */
.L_x_40:
[----:B-1----:R1:W2:Y:S02]  /*7390*/  SYNCS.PHASECHK.TRANS64.TRYWAIT P0, [R0+URZ+0xc0], R5 ;  /* 0x0000c005000075a7 */ /* 0x0022a400080011ff */
[----:B--2---:R-:W-:Y:S05]  /*73a0*/  @!P0 NANOSLEEP.SYNCS 0x989680 ;  /* 0x009896800000895d */ /* 0x004fea0003900000 */
[----:B------:R-:W2:Y:S02]  /*73b0*/  @!P0 SYNCS.PHASECHK.TRANS64 P0, [R0+URZ+0xc0], R5 ;  /* 0x0000c005000085a7 */ /* 0x000ea400080010ff */
[----:B--2---:R-:W-:Y:S05]  /*73c0*/  @!P0 BRA `(.L_x_40) ;  /* 0xfffffffc00f08947 */ /* 0x004fea000383ffff */
[----:B------:R-:W-:Y:S05]  /*73d0*/  BRA `(.L_x_112) ;  /* 0xffffffb000507947 */ /* 0x000fea000383ffff */
.L_x_41:
[----:B------:R-:W-:-:S07]  /*73e0*/  MOV R0, UR5 ;  /* 0x0000000500007c02 */ /* 0x000fce0008000f00 */
.L_x_113:
[----:B-1----:R1:W2:Y:S02]  /*73f0*/  SYNCS.PHASECHK.TRANS64.TRYWAIT P0, [R0+URZ+0x70], R5 ;  /* 0x00007005000075a7 */ /* 0x0022a400080011ff */
[----:B--2---:R-:W-:Y:S05]  /*7400*/  @!P0 NANOSLEEP.SYNCS 0x989680 ;  /* 0x009896800000895d */ /* 0x004fea0003900000 */
[----:B------:R-:W2:Y:S02]  /*7410*/  @!P0 SYNCS.PHASECHK.TRANS64 P0, [R0+URZ+0x70], R5 ;  /* 0x00007005000085a7 */ /* 0x000ea400080010ff */
[----:B--2---:R-:W-:Y:S05]  /*7420*/  @!P0 BRA `(.L_x_113) ;  /* 0xfffffffc00f08947 */ /* 0x004fea000383ffff */
[----:B------:R-:W-:Y:S05]  /*7430*/  BRA `(.L_x_114) ;  /* 0xffffffb000607947 */ /* 0x000fea000383ffff */
.L_x_42:
[----:B-1----:R1:W2:Y:S02]  /*7440*/  SYNCS.PHASECHK.TRANS64.TRYWAIT P1, [R0+URZ+0x60], R5 ;  /* 0x00006005000075a7 */ /* 0x0022a400080211ff */
[----:B--2---:R-:W-:Y:S05]  /*7450*/  @!P1 NANOSLEEP.SYNCS 0x989680 ;  /* 0x009896800000995d */ /* 0x004fea0003900000 */
[----:B------:R-:W2:Y:S02]  /*7460*/  @!P1 SYNCS.PHASECHK.TRANS64 P1, [R0+URZ+0x60], R5 ;  /* 0x00006005000095a7 */ /* 0x000ea400080210ff */
[----:B--2---:R-:W-:Y:S05]  /*7470*/  @!P1 BRA `(.L_x_42) ;  /* 0xfffffffc00f09947 */ /* 0x004fea000383ffff */
[----:B------:R-:W-:Y:S05]  /*7480*/  BRA `(.L_x_115) ;  /* 0xffffffb000907947 */ /* 0x000fea000383ffff */
.L_x_45:
[----:B------:R-:W-:-:S07]  /*7490*/  MOV R0, UR5 ;  /* 0x0000000500007c02 */ /* 0x000fce0008000f00 */
.L_x_116:
[----:B-1----:R1:W2:Y:S02]  /*74a0*/  SYNCS.PHASECHK.TRANS64.TRYWAIT P0, [R0+URZ+0x70], R3 ;  /* 0x00007003000075a7 */ /* 0x0022a400080011ff */
[----:B--2---:R-:W-:Y:S05]  /*74b0*/  @!P0 NANOSLEEP.SYNCS 0x989680 ;  /* 0x009896800000895d */ /* 0x004fea0003900000 */
[----:B------:R-:W2:Y:S02]  /*74c0*/  @!P0 SYNCS.PHASECHK.TRANS64 P0, [R0+URZ+0x70], R3 ;  /* 0x00007003000085a7 */ /* 0x000ea400080010ff */
[----:B--2---:R-:W-:Y:S05]  /*74d0*/  @!P0 BRA `(.L_x_116) ;  /* 0xfffffffc00f08947 */ /* 0x004fea000383ffff */
[----:B------:R-:W-:Y:S05]  /*74e0*/  BRA `(.L_x_44) ;  /* 0xffffffb000e47947 */ /* 0x000fea000383ffff */
.L_x_52:
[----:B-1----:R1:W2:Y:S02]  /*74f0*/  SYNCS.PHASECHK.TRANS64.TRYWAIT P1, [R0+URZ+0x60], R5 ;  /* 0x00006005000075a7 */ /* 0x0022a400080211ff */
[----:B--2---:R-:W-:Y:S05]  /*7500*/  @!P1 NANOSLEEP.SYNCS 0x989680 ;  /* 0x009896800000995d */ /* 0x004fea0003900000 */
[----:B------:R-:W2:Y:S02]  /*7510*/  @!P1 SYNCS.PHASECHK.TRANS64 P1, [R0+URZ+0x60], R5 ;  /* 0x00006005000095a7 */ /* 0x000ea400080210ff */
[----:B--2---:R-:W-:Y:S05]  /*7520*/  @!P1 BRA `(.L_x_52) ;  /* 0xfffffffc00f09947 */ /* 0x004fea000383ffff */
[----:B------:R-:W-:Y:S05]  /*7530*/  BRA `(.L_x_117) ;  /* 0xffffffb800547947 */ /* 0x000fea000383ffff */
.L_x_53:
[----:B------:R-:W-:-:S07]  /*7540*/  MOV R3, UR7 ;  /* 0x0000000700037c02 */ /* 0x000fce0008000f00 */
.L_x_118:
[----:B-1----:R1:W2:Y:S02]  /*7550*/  SYNCS.PHASECHK.TRANS64.TRYWAIT P0, [R3+URZ+0xa0], R0 ;  /* 0x0000a000030075a7 */ /* 0x0022a400080011ff */
[----:B--2---:R-:W-:Y:S05]  /*7560*/  @!P0 NANOSLEEP.SYNCS 0x989680 ;  /* 0x009896800000895d */ /* 0x004fea0003900000 */
[----:B------:R-:W2:Y:S02]  /*7570*/  @!P0 SYNCS.PHASECHK.TRANS64 P0, [R3+URZ+0xa0], R0 ;  /* 0x0000a000030085a7 */ /* 0x000ea400080010ff */
[----:B--2---:R-:W-:Y:S05]  /*7580*/  @!P0 BRA `(.L_x_118) ;  /* 0xfffffffc00f08947 */ /* 0x004fea000383ffff */
[----:B------:R-:W-:Y:S05]  /*7590*/  BRA `(.L_x_119) ;  /* 0xffffffb800a47947 */ /* 0x000fea000383ffff */
.L_x_56:
[----:B------:R-:W-:Y:S07]  /*75a0*/  MOV R0, UR6 ;  /* 0x0000000600007c02 */ /* 0x000fee0008000f00 */
.L_x_120:
[----:B-1----:R1:W2:Y:S02]  /*75b0*/  SYNCS.PHASECHK.TRANS64.TRYWAIT P0, [R0+URZ], R3 ;  /* 0x00000003000075a7 */ /* 0x0022a400080011ff */
[----:B--2---:R-:W-:Y:S05]  /*75c0*/  @!P0 NANOSLEEP.SYNCS 0x989680 ;  /* 0x009896800000895d */ /* 0x004fea0003900000 */
[----:B------:R-:W2:Y:S02]  /*75d0*/  @!P0 SYNCS.PHASECHK.TRANS64 P0, [R0+URZ], R3 ;  /* 0x00000003000085a7 */ /* 0x000ea400080010ff */
[----:B--2---:R-:W-:Y:S05]  /*75e0*/  @!P0 BRA `(.L_x_120) ;  /* 0xfffffffc00f08947 */ /* 0x004fea000383ffff */
[----:B------:R-:W-:Y:S05]  /*75f0*/  BRA `(.L_x_55) ;  /* 0xffffffb800c07947 */ /* 0x000fea000383ffff */
.L_x_59:
[----:B------:R-:W-:-:S07]  /*7600*/  MOV R0, UR6 ;  /* 0x0000000600007c02 */ /* 0x000fce0008000f00 */
.L_x_121:
[----:B--2---:R2:W4:Y:S02]  /*7610*/  SYNCS.PHASECHK.TRANS64.TRYWAIT P0, [R0+URZ], R3 ;  /* 0x00000003000075a7 */ /* 0x00452400080011ff */
[----:B----4-:R-:W-:Y:S05]  /*7620*/  @!P0 NANOSLEEP.SYNCS 0x989680 ;  /* 0x009896800000895d */ /* 0x010fea0003900000 */
[----:B------:R-:W4:Y:S02]  /*7630*/  @!P0 SYNCS.PHASECHK.TRANS64 P0, [R0+URZ], R3 ;  /* 0x00000003000085a7 */ /* 0x000f2400080010ff */
[----:B----4-:R-:W-:Y:S05]  /*7640*/  @!P0 BRA `(.L_x_121) ;  /* 0xfffffffc00f08947 */ /* 0x010fea000383ffff */
[----:B------:R-:W-:Y:S05]  /*7650*/  BRA `(.L_x_122) ;  /* 0xffffffbc009c7947 */ /* 0x000fea000383ffff */
.L_x_60:
[----:B------:R-:W-:-:S07]  /*7660*/  MOV R0, UR6 ;  /* 0x0000000600007c02 */ /* 0x000fce0008000f00 */
.L_x_123:
[----:B-1----:R1:W2:Y:S02]  /*7670*/  SYNCS.PHASECHK.TRANS64.TRYWAIT P0, [R0+URZ], R3 ;  /* 0x00000003000075a7 */ /* 0x0022a400080011ff */
[----:B--2---:R-:W-:Y:S05]  /*7680*/  @!P0 NANOSLEEP.SYNCS 0x989680 ;  /* 0x009896800000895d */ /* 0x004fea0003900000 */
[----:B------:R-:W2:Y:S02]  /*7690*/  @!P0 SYNCS.PHASECHK.TRANS64 P0, [R0+URZ], R3 ;  /* 0x00000003000085a7 */ /* 0x000ea400080010ff */
[----:B--2---:R-:W-:Y:S05]  /*76a0*/  @!P0 BRA `(.L_x_123) ;  /* 0xfffffffc00f08947 */ /* 0x004fea000383ffff */
[----:B------:R-:W-:Y:S05]  /*76b0*/  BRA `(.L_x_124) ;  /* 0xffffffbc00a87947 */ /* 0x000fea000383ffff */
.L_x_61:
[----:B------:R-:W-:-:S07]  /*76c0*/  MOV R0, UR6 ;  /* 0x0000000600007c02 */ /* 0x000fce0008000f00 */
.L_x_125:
[----:B-1----:R1:W2:Y:S02]  /*76d0*/  SYNCS.PHASECHK.TRANS64.TRYWAIT P0, [R0+URZ], R3 ;  /* 0x00000003000075a7 */ /* 0x0022a400080011ff */
[----:B--2---:R-:W-:Y:S05]  /*76e0*/  @!P0 NANOSLEEP.SYNCS 0x989680 ;  /* 0x009896800000895d */ /* 0x004fea0003900000 */
[----:B------:R-:W2:Y:S02]  /*76f0*/  @!P0 SYNCS.PHASECHK.TRANS64 P0, [R0+URZ], R3 ;  /* 0x00000003000085a7 */ /* 0x000ea400080010ff */
[----:B--2---:R-:W-:Y:S05]  /*7700*/  @!P0 BRA `(.L_x_125) ;  /* 0xfffffffc00f08947 */ /* 0x004fea000383ffff */
[----:B------:R-:W-:Y:S05]  /*7710*/  BRA `(.L_x_126) ;  /* 0xffffffbc00b47947 */ /* 0x000fea000383ffff */
.L_x_62:
[----:B------:R-:W-:-:S07]  /*7720*/  MOV R0, UR7 ;  /* 0x0000000700007c02 */ /* 0x000fce0008000f00 */
.L_x_127:
[----:B-1----:R1:W2:Y:S02]  /*7730*/  SYNCS.PHASECHK.TRANS64.TRYWAIT P0, [R0+URZ], R3 ;  /* 0x00000003000075a7 */ /* 0x0022a400080011ff */
[----:B--2---:R-:W-:Y:S05]  /*7740*/  @!P0 NANOSLEEP.SYNCS 0x989680 ;  /* 0x009896800000895d */ /* 0x004fea0003900000 */
[----:B------:R-:W2:Y:S02]  /*7750*/  @!P0 SYNCS.PHASECHK.TRANS64 P0, [R0+URZ], R3 ;  /* 0x00000003000085a7 */ /* 0x000ea400080010ff */
[----:B--2---:R-:W-:Y:S05]  /*7760*/  @!P0 BRA `(.L_x_127) ;  /* 0xfffffffc00f08947 */ /* 0x004fea000383ffff */
[----:B------:R-:W-:Y:S05]  /*7770*/  BRA `(.L_x_128) ;  /* 0xffffffbc00c07947 */ /* 0x000fea000383ffff */
.L_x_67:
[----:B--2---:R2:W3:Y:S02]  /*7780*/  SYNCS.PHASECHK.TRANS64.TRYWAIT P0, [R0+URZ+0x60], R3 ;  /* 0x00006003000075a7 */ /* 0x0044e400080011ff */
[----:B---3--:R-:W-:Y:S05]  /*7790*/  @!P0 NANOSLEEP.SYNCS 0x989680 ;  /* 0x009896800000895d */ /* 0x008fea0003900000 */
[----:B------:R-:W3:Y:S02]  /*77a0*/  @!P0 SYNCS.PHASECHK.TRANS64 P0, [R0+URZ+0x60], R3 ;  /* 0x00006003000085a7 */ /* 0x000ee400080010ff */
[----:B---3--:R-:W-:Y:S05]  /*77b0*/  @!P0 BRA `(.L_x_67) ;  /* 0xfffffffc00f08947 */ /* 0x008fea000383ffff */
[----:B------:R-:W-:Y:S05]  /*77c0*/  BRA `(.L_x_129) ;  /* 0xffffffc000c47947 */ /* 0x000fea000383ffff */
.L_x_70:
[----:B------:R-:W-:Y:S07]  /*77d0*/  MOV R0, UR7 ;  /* 0x0000000700007c02 */ /* 0x000fee0008000f00 */
.L_x_130:
[----:B--2---:R2:W3:Y:S02]  /*77e0*/  SYNCS.PHASECHK.TRANS64.TRYWAIT P0, [R0+URZ+0x58], R3 ;  /* 0x00005803000075a7 */ /* 0x0044e400080011ff */
[----:B---3--:R-:W-:Y:S05]  /*77f0*/  @!P0 NANOSLEEP.SYNCS 0x989680 ;  /* 0x009896800000895d */ /* 0x008fea0003900000 */
[----:B------:R-:W3:Y:S02]  /*7800*/  @!P0 SYNCS.PHASECHK.TRANS64 P0, [R0+URZ+0x58], R3 ;  /* 0x00005803000085a7 */ /* 0x000ee400080010ff */
[----:B---3--:R-:W-:Y:S05]  /*7810*/  @!P0 BRA `(.L_x_130) ;  /* 0xfffffffc00f08947 */ /* 0x008fea000383ffff */
[----:B------:R-:W-:Y:S05]  /*7820*/  BRA `(.L_x_69) ;  /* 0xffffffc400a47947 */ /* 0x000fea000383ffff */
.L_x_73:
[----:B--2---:R-:W-:Y:S07]  /*7830*/  MOV R3, UR7 ;  /* 0x0000000700037c02 */ /* 0x004fee0008000f00 */
.L_x_131:
[----:B-1----:R1:W2:Y:S02]  /*7840*/  SYNCS.PHASECHK.TRANS64.TRYWAIT P0, [R3+URZ+0x40], R12 ;  /* 0x0000400c030075a7 */ /* 0x0022a400080011ff */
[----:B--2---:R-:W-:Y:S05]  /*7850*/  @!P0 NANOSLEEP.SYNCS 0x989680 ;  /* 0x009896800000895d */ /* 0x004fea0003900000 */
[----:B------:R-:W2:Y:S02]  /*7860*/  @!P0 SYNCS.PHASECHK.TRANS64 P0, [R3+URZ+0x40], R12 ;  /* 0x0000400c030085a7 */ /* 0x000ea400080010ff */
[----:B--2---:R-:W-:Y:S05]  /*7870*/  @!P0 BRA `(.L_x_131) ;  /* 0xfffffffc00f08947 */ /* 0x004fea000383ffff */
[----:B------:R-:W-:Y:S05]  /*7880*/  BRA `(.L_x_132) ;  /* 0xffffffc8001c7947 */ /* 0x000fea000383ffff */
.L_x_74:
[----:B------:R-:W-:Y:S07]  /*7890*/  MOV R3, UR7 ;  /* 0x0000000700037c02 */ /* 0x000fee0008000f00 */
.L_x_133:
[----:B-1----:R1:W2:Y:S02]  /*78a0*/  SYNCS.PHASECHK.TRANS64.TRYWAIT P0, [R3+URZ+0x48], R12 ;  /* 0x0000480c030075a7 */ /* 0x0022a400080011ff */
[----:B--2---:R-:W-:Y:S05]  /*78b0*/  @!P0 NANOSLEEP.SYNCS 0x989680 ;  /* 0x009896800000895d */ /* 0x004fea0003900000 */
[----:B------:R-:W2:Y:S02]  /*78c0*/  @!P0 SYNCS.PHASECHK.TRANS64 P0, [R3+URZ+0x48], R12 ;  /* 0x0000480c030085a7 */ /* 0x000ea400080010ff */
[----:B--2---:R-:W-:Y:S05]  /*78d0*/  @!P0 BRA `(.L_x_133) ;  /* 0xfffffffc00f08947 */ /* 0x004fea000383ffff */
[----:B------:R-:W-:Y:S05]  /*78e0*/  BRA `(.L_x_134) ;  /* 0xffffffc8009c7947 */ /* 0x000fea000383ffff */
.L_x_76:
[----:B------:R-:W-:-:S07]  /*78f0*/  MOV R0, UR7 ;  /* 0x0000000700007c02 */ /* 0x000fce0008000f00 */
.L_x_135:
[----:B-1----:R1:W3:Y:S02]  /*7900*/  SYNCS.PHASECHK.TRANS64.TRYWAIT P0, [R0+URZ+0x40], R3 ;  /* 0x00004003000075a7 */ /* 0x0022e400080011ff */
[----:B---3--:R-:W-:Y:S05]  /*7910*/  @!P0 NANOSLEEP.SYNCS 0x989680 ;  /* 0x009896800000895d */ /* 0x008fea0003900000 */
[----:B------:R-:W3:Y:S02]  /*7920*/  @!P0 SYNCS.PHASECHK.TRANS64 P0, [R0+URZ+0x40], R3 ;  /* 0x00004003000085a7 */ /* 0x000ee400080010ff */
[----:B---3--:R-:W-:Y:S05]  /*7930*/  @!P0 BRA `(.L_x_135) ;  /* 0xfffffffc00f08947 */ /* 0x008fea000383ffff */
[----:B------:R-:W-:Y:S05]  /*7940*/  BRA `(.L_x_136) ;  /* 0xffffffcc000c7947 */ /* 0x000fea000383ffff */
.L_x_78:
[----:B--2---:R2:W4:Y:S02]  /*7950*/  SYNCS.PHASECHK.TRANS64.TRYWAIT P0, [R0+URZ+0x60], R3 ;  /* 0x00006003000075a7 */ /* 0x00452400080011ff */
[----:B----4-:R-:W-:Y:S05]  /*7960*/  @!P0 NANOSLEEP.SYNCS 0x989680 ;  /* 0x009896800000895d */ /* 0x010fea0003900000 */
[----:B------:R-:W4:Y:S02]  /*7970*/  @!P0 SYNCS.PHASECHK.TRANS64 P0, [R0+URZ+0x60], R3 ;  /* 0x00006003000085a7 */ /* 0x000f2400080010ff */
[----:B----4-:R-:W-:Y:S05]  /*7980*/  @!P0 BRA `(.L_x_78) ;  /* 0xfffffffc00f08947 */ /* 0x010fea000383ffff */
[----:B------:R-:W-:Y:S05]  /*7990*/  BRA `(.L_x_137) ;  /* 0xffffffcc00dc7947 */ /* 0x000fea000383ffff */
.L_x_89:
[----:B-1----:R1:W3:Y:S02]  /*79a0*/  SYNCS.PHASECHK.TRANS64.TRYWAIT P1, [R0+URZ+0x30], R3 ;  /* 0x00003003000075a7 */ /* 0x0022e400080211ff */
[----:B---3--:R-:W-:Y:S05]  /*79b0*/  @!P1 NANOSLEEP.SYNCS 0x989680 ;  /* 0x009896800000995d */ /* 0x008fea0003900000 */
[----:B------:R-:W3:Y:S02]  /*79c0*/  @!P1 SYNCS.PHASECHK.TRANS64 P1, [R0+URZ+0x30], R3 ;  /* 0x00003003000095a7 */ /* 0x000ee400080210ff */
[----:B---3--:R-:W-:Y:S05]  /*79d0*/  @!P1 BRA `(.L_x_89) ;  /* 0xfffffffc00f09947 */ /* 0x008fea000383ffff */
[----:B------:R-:W-:Y:S05]  /*79e0*/  BRA `(.L_x_88) ;  /* 0xffffffd800f47947 */ /* 0x000fea000383ffff */
.L_x_91:
[----:B---3--:R3:W4:Y:S02]  /*79f0*/  SYNCS.PHASECHK.TRANS64.TRYWAIT P0, [R108+URZ+0x80], R7 ;  /* 0x000080076c0075a7 */ /* 0x00872400080011ff */
[----:B----4-:R-:W-:Y:S05]  /*7a00*/  @!P0 NANOSLEEP.SYNCS 0x989680 ;  /* 0x009896800000895d */ /* 0x010fea0003900000 */
[----:B------:R-:W4:Y:S02]  /*7a10*/  @!P0 SYNCS.PHASECHK.TRANS64 P0, [R108+URZ+0x80], R7 ;  /* 0x000080076c0085a7 */ /* 0x000f2400080010ff */
[----:B----4-:R-:W-:Y:S05]  /*7a20*/  @!P0 BRA `(.L_x_91) ;  /* 0xfffffffc00f08947 */ /* 0x010fea000383ffff */
[----:B------:R-:W-:Y:S05]  /*7a30*/  BRA `(.L_x_90) ;  /* 0xffffffdc00487947 */ /* 0x000fea000383ffff */
.L_x_99:
[----:B--2---:R2:W3:Y:S02]  /*7a40*/  SYNCS.PHASECHK.TRANS64.TRYWAIT P0, [R75+URZ+0x30], R0 ;  /* 0x000030004b0075a7 */ /* 0x0044e400080011ff */
[----:B---3--:R-:W-:Y:S05]  /*7a50*/  @!P0 NANOSLEEP.SYNCS 0x989680 ;  /* 0x009896800000895d */ /* 0x008fea0003900000 */
[----:B------:R-:W3:Y:S02]  /*7a60*/  @!P0 SYNCS.PHASECHK.TRANS64 P0, [R75+URZ+0x30], R0 ;  /* 0x000030004b0085a7 */ /* 0x000ee400080010ff */
[----:B---3--:R-:W-:Y:S05]  /*7a70*/  @!P0 BRA `(.L_x_99) ;  /* 0xfffffffc00f08947 */ /* 0x008fea000383ffff */
[----:B------:R-:W-:Y:S05]  /*7a80*/  BRA `(.L_x_98) ;  /* 0xffffffe8003c7947 */ /* 0x000fea000383ffff */
        .weak           $__internal_0_$__cuda_sm10x_tcgen05_guardrail_trap_col_being_dealloced_not_returned_by_alloc
        .type           $__internal_0_$__cuda_sm10x_tcgen05_guardrail_trap_col_being_dealloced_not_returned_by_alloc,@function
        .size           $__internal_0_$__cuda_sm10x_tcgen05_guardrail_trap_col_being_dealloced_not_returned_by_alloc,($__internal_1_$__cuda_sm10x_tcgen05_guardrail_trap_phase_invalid_during_alloc - $__internal_0_$__cuda_sm10x_tcgen05_guardrail_trap_col_being_dealloced_not_returned_by_alloc)
$__internal_0_$__cuda_sm10x_tcgen05_guardrail_trap_col_being_dealloced_not_returned_by_alloc:
[----:B------:R-:W-:Y:S05]  /*7a90*/  BPT.TRAP 0x1 ;  /* 0x000000040000795c */ /* 0x000fea0000300000 */
[----:B------:R-:W-:-:S04]  /*7aa0*/  HFMA2 R3, -RZ, RZ, 0, 0 ;  /* 0x00000000ff037431 */ /* 0x000fc800000001ff */
[----:B------:R-:W-:Y:S05]  /*7ab0*/  RET.REL.NODEC R2 `(_ZN7cutlass13device_kernelINS_4gemm6kernel13GemmUniversalIN4cute5tupleIJiiiiEEENS1_10collective13CollectiveMmaINS1_35MainloopSm100TmaUmmaWarpSpecializedILi3ELi2ELi4ENS5_IJNS4_1CILi1EEESB_SB_EEEEENS5_IJNSA_ILi64EEENSA_ILi128EEESF_EEEaNS5_IJlSB_lEEEaSH_NS4_8TiledMMAINS4_8MMA_AtomIJNS4_15SM100_MMA_S8_SSIaaiLi64ELi128ELNS4_4UMMA5MajorE0ELSM_0ELNSL_8SaturateE0EEEEEENS4_6LayoutISC_NS5_IJNSA_ILi0EEESR_SR_EEEEENS5_IJNS4_10UnderscoreESU_SU_EEEEENS4_13SM90_TMA_LOADENS4_14ComposedLayoutINS4_7SwizzleILi3ELi4ELi3EEENS4_18smem_ptr_flag_bitsILi8EEENSQ_INS5_IJNSA_ILi8EEESF_EEENS5_IJSF_SB_EEEEEEEvNS4_8identityESX_S17_vS18_EENS_8epilogue10collective18CollectiveEpilogueINS1A_23Sm100TmaWarpSpecializedILi2ELi2ELi32ELb0ELb0EEEJSG_NS5_IJNSQ_ISE_SB_EES1F_EEEaSH_aSH_NS1A_6fusion15FusionCallbacksIS1E_NS1H_17LinearCombinationIaiaiLNS_15FloatRoundStyleE2EEESG_S1G_JEEENS4_5SM1004TMEM4LOAD26SM100_TMEM_LOAD_16dp32b32xESX_NSY_INSZ_ILi2ELi4ELi3EEES12_NSQ_INS5_IJS13_SE_EEENS5_IJSE_SB_EEEEEEENS4_39AutoVectorizingCopyWithAssumedAlignmentILi128EEENS4_14SM90_TMA_STOREES1V_S1X_S1X_EEEvvEEEEvNT_6ParamsE) ;  /* 0xffffff8402507950 */ /* 0x000fea0003c3ffff */
        .weak           $__internal_1_$__cuda_sm10x_tcgen05_guardrail_trap_phase_invalid_during_alloc
        .type           $__internal_1_$__cuda_sm10x_tcgen05_guardrail_trap_phase_invalid_during_alloc,@function
        .size           $__internal_1_$__cuda_sm10x_tcgen05_guardrail_trap_phase_invalid_during_alloc,($__internal_2_$__cuda_sm10x_tcgen05_guardrail_trap_unallocated_columns_being_dealloced - $__internal_1_$__cuda_sm10x_tcgen05_guardrail_trap_phase_invalid_during_alloc)
$__internal_1_$__cuda_sm10x_tcgen05_guardrail_trap_phase_invalid_during_alloc:
[----:B------:R-:W-:Y:S05]  /*7ac0*/  BPT.TRAP 0x1 ;  /* 0x000000040000795c */ /* 0x000fea0000300000 */
[----:B------:R-:W-:-:S04]  /*7ad0*/  MOV R3, 0x0 ;  /* 0x0000000000037802 */ /* 0x000fc80000000f00 */
[----:B------:R-:W-:Y:S05]  /*7ae0*/  RET.REL.NODEC R2 `(_ZN7cutlass13device_kernelINS_4gemm6kernel13GemmUniversalIN4cute5tupleIJiiiiEEENS1_10collective13CollectiveMmaINS1_35MainloopSm100TmaUmmaWarpSpecializedILi3ELi2ELi4ENS5_IJNS4_1CILi1EEESB_SB_EEEEENS5_IJNSA_ILi64EEENSA_ILi128EEESF_EEEaNS5_IJlSB_lEEEaSH_NS4_8TiledMMAINS4_8MMA_AtomIJNS4_15SM100_MMA_S8_SSIaaiLi64ELi128ELNS4_4UMMA5MajorE0ELSM_0ELNSL_8SaturateE0EEEEEENS4_6LayoutISC_NS5_IJNSA_ILi0EEESR_SR_EEEEENS5_IJNS4_10UnderscoreESU_SU_EEEEENS4_13SM90_TMA_LOADENS4_14ComposedLayoutINS4_7SwizzleILi3ELi4ELi3EEENS4_18smem_ptr_flag_bitsILi8EEENSQ_INS5_IJNSA_ILi8EEESF_EEENS5_IJSF_SB_EEEEEEEvNS4_8identityESX_S17_vS18_EENS_8epilogue10collective18CollectiveEpilogueINS1A_23Sm100TmaWarpSpecializedILi2ELi2ELi32ELb0ELb0EEEJSG_NS5_IJNSQ_ISE_SB_EES1F_EEEaSH_aSH_NS1A_6fusion15FusionCallbacksIS1E_NS1H_17LinearCombinationIaiaiLNS_15FloatRoundStyleE2EEESG_S1G_JEEENS4_5SM1004TMEM4LOAD26SM100_TMEM_LOAD_16dp32b32xESX_NSY_INSZ_ILi2ELi4ELi3EEES12_NSQ_INS5_IJS13_SE_EEENS5_IJSE_SB_EEEEEEENS4_39AutoVectorizingCopyWithAssumedAlignmentILi128EEENS4_14SM90_TMA_STOREES1V_S1X_S1X_EEEvvEEEEvNT_6ParamsE) ;  /* 0xffffff8402447950 */ /* 0x000fea0003c3ffff */
        .weak           $__internal_2_$__cuda_sm10x_tcgen05_guardrail_trap_unallocated_columns_being_dealloced
        .type           $__internal_2_$__cuda_sm10x_tcgen05_guardrail_trap_unallocated_columns_being_dealloced,@function
        .size           $__internal_2_$__cuda_sm10x_tcgen05_guardrail_trap_unallocated_columns_being_dealloced,(.L_x_139 - $__internal_2_$__cuda_sm10x_tcgen05_guardrail_trap_unallocated_columns_being_dealloced)
$__internal_2_$__cuda_sm10x_tcgen05_guardrail_trap_unallocated_columns_being_dealloced:
[----:B------:R-:W-:Y:S05]  /*7af0*/  BPT.TRAP 0x1 ;  /* 0x000000040000795c */ /* 0x000fea0000300000 */
[----:B------:R-:W-:-:S04]  /*7b00*/  HFMA2 R3, -RZ, RZ, 0, 0 ;  /* 0x00000000ff037431 */ /* 0x000fc800000001ff */
[----:B------:R-:W-:Y:S05]  /*7b10*/  RET.REL.NODEC R2 `(_ZN7cutlass13device_kernelINS_4gemm6kernel13GemmUniversalIN4cute5tupleIJiiiiEEENS1_10collective13CollectiveMmaINS1_35MainloopSm100TmaUmmaWarpSpecializedILi3ELi2ELi4ENS5_IJNS4_1CILi1EEESB_SB_EEEEENS5_IJNSA_ILi64EEENSA_ILi128EEESF_EEEaNS5_IJlSB_lEEEaSH_NS4_8TiledMMAINS4_8MMA_AtomIJNS4_15SM100_MMA_S8_SSIaaiLi64ELi128ELNS4_4UMMA5MajorE0ELSM_0ELNSL_8SaturateE0EEEEEENS4_6LayoutISC_NS5_IJNSA_ILi0EEESR_SR_EEEEENS5_IJNS4_10UnderscoreESU_SU_EEEEENS4_13SM90_TMA_LOADENS4_14ComposedLayoutINS4_7SwizzleILi3ELi4ELi3EEENS4_18smem_ptr_flag_bitsILi8EEENSQ_INS5_IJNSA_ILi8EEESF_EEENS5_IJSF_SB_EEEEEEEvNS4_8identityESX_S17_vS18_EENS_8epilogue10collective18CollectiveEpilogueINS1A_23Sm100TmaWarpSpecializedILi2ELi2ELi32ELb0ELb0EEEJSG_NS5_IJNSQ_ISE_SB_EES1F_EEEaSH_aSH_NS1A_6fusion15FusionCallbacksIS1E_NS1H_17LinearCombinationIaiaiLNS_15FloatRoundStyleE2EEESG_S1G_JEEENS4_5SM1004TMEM4LOAD26SM100_TMEM_LOAD_16dp32b32xESX_NSY_INSZ_ILi2ELi4ELi3EEES12_NSQ_INS5_IJS13_SE_EEENS5_IJSE_SB_EEEEEEENS4_39AutoVectorizingCopyWithAssumedAlignmentILi128EEENS4_14SM90_TMA_STOREES1V_S1X_S1X_EEEvvEEEEvNT_6ParamsE) ;  /* 0xffffff8402387950 */ /* 0x000fea0003c3ffff */
.L_x_138:
[----:B------:R-:W-:-:S00]  /*7b20*/  BRA `(.L_x_138) ;  /* 0xfffffffc00fc7947 */ /* 0x000fc0000383ffff */
[----:B------:R-:W-:-:S00]  /*7b30*/  NOP ;  /* 0x0000000000007918 */ /* 0x000fc00000000000 */
        /* <DEDUP_REMOVED lines=12> */
.L_x_139:


//--------------------- .nv.global.init           --------------------------
	.section	.nv.global.init,"aw",@progbits
.nv.global.init:
	.type		$str$27,@object
	.size		$str$27,($str$28 - $str$27)
$str$27:
        /*0000*/ 	.byte	0x28, 0x61, 0x64, 0x64, 0x72, 0x65, 0x73, 0x73, 0x20, 0x26, 0x20, 0x6d, 0x61, 0x73, 0x6b, 0x29
        /*0010*/ 	.byte	0x20, 0x3d, 0x3d, 0x20, 0x30, 0x00
	.type		$str$28,@object
	.size		$str$28,($str$26 - $str$28)
$str$28:
        /*0016*/ 	.byte	0x2f, 0x74, 0x6d, 0x70, 0x2f, 0x63, 0x75, 0x74, 0x6c, 0x61, 0x73, 0x73, 0x5f, 0x73, 0x77, 0x65
        /*0026*/ 	.byte	0x65, 0x70, 0x5f, 0x73, 0x72, 0x63, 0x2f, 0x69, 0x6e, 0x63, 0x6c, 0x75, 0x64, 0x65, 0x2f, 0x63
        /*0036*/ 	.byte	0x75, 0x74, 0x65, 0x2f, 0x70, 0x6f, 0x69, 0x6e, 0x74, 0x65, 0x72, 0x5f, 0x66, 0x6c, 0x61, 0x67
        /*0046*/ 	.byte	0x67, 0x65, 0x64, 0x2e, 0x68, 0x70, 0x70, 0x00
	.type		$str$26,@object
	.size		$str$26,($str$25 - $str$26)
$str$26:
        /*004e*/ 	.byte	0x2f, 0x74, 0x6d, 0x70, 0x2f, 0x63, 0x75, 0x74, 0x6c, 0x61, 0x73, 0x73, 0x5f, 0x73, 0x77, 0x65
        /*005e*/ 	.byte	0x65, 0x70, 0x5f, 0x73, 0x72, 0x63, 0x2f, 0x69, 0x6e, 0x63, 0x6c, 0x75, 0x64, 0x65, 0x2f, 0x63
        /*006e*/ 	.byte	0x75, 0x74, 0x65, 0x2f, 0x61, 0x74, 0x6f, 0x6d, 0x2f, 0x63, 0x6f, 0x70, 0x79, 0x5f, 0x74, 0x72
        /*007e*/ 	.byte	0x61, 0x69, 0x74, 0x73, 0x5f, 0x73, 0x6d, 0x31, 0x30, 0x30, 0x2e, 0x68, 0x70, 0x70, 0x00
	.type		$str$25,@object
	.size		$str$25,(__unnamed_1 - $str$25)
$str$25:
        /*008d*/ 	.byte	0x28, 0x28, 0x75, 0x69, 0x6e, 0x74, 0x33, 0x32, 0x5f, 0x74, 0x28, 0x74, 0x68, 0x72, 0x65, 0x61
        /*009d*/ 	.byte	0x64, 0x49, 0x64, 0x78, 0x2e, 0x78, 0x29, 0x20, 0x2f, 0x20, 0x33, 0x32, 0x29, 0x20, 0x25, 0x20
        /*00ad*/ 	.byte	0x34, 0x29, 0x20, 0x3d, 0x3d, 0x20, 0x28, 0x28, 0x28, 0x74, 0x6d, 0x65, 0x6d, 0x5f, 0x61, 0x64
        /*00bd*/ 	.byte	0x64, 0x72, 0x20, 0x3e, 0x3e, 0x20, 0x31, 0x36, 0x29, 0x20, 0x2f, 0x20, 0x33, 0x32, 0x29, 0x20
        /*00cd*/ 	.byte	0x25, 0x20, 0x34, 0x29, 0x00
	.type		__unnamed_1,@object
	.size		__unnamed_1,(__unnamed_2 - __unnamed_1)
__unnamed_1:
        /*00d2*/ 	.byte	0x61, 0x75, 0x74, 0x6f, 0x20, 0x63, 0x75, 0x74, 0x65, 0x3a, 0x3a, 0x61, 0x73, 0x5f, 0x70, 0x6f
        /* <DEDUP_REMOVED lines=24> */
        /*0262*/ 	.byte	0x00
	.type		__unnamed_2,@object
	.size		__unnamed_2,(.L_2 - __unnamed_2)
__unnamed_2:
        /* <DEDUP_REMOVED lines=41> */
.L_2:


//--------------------- .nv.shared._ZN7cutlass13device_kernelINS_4gemm6kernel13GemmUniversalIN4cute5tupleIJiiiiEEENS1_10collective13CollectiveMmaINS1_35MainloopSm100TmaUmmaWarpSpecializedILi3ELi2ELi4ENS5_IJNS4_1CILi1EEESB_SB_EEEEENS5_IJNSA_ILi64EEENSA_ILi128EEESF_EEEaNS5_IJlSB_lEEEaSH_NS4_8TiledMMAINS4_8MMA_AtomIJNS4_15SM100_MMA_S8_SSIaaiLi64ELi128ELNS4_4UMMA5MajorE0ELSM_0ELNSL_8SaturateE0EEEEEENS4_6LayoutISC_NS5_IJNSA_ILi0EEESR_SR_EEEEENS5_IJNS4_10UnderscoreESU_SU_EEEEENS4_13SM90_TMA_LOADENS4_14ComposedLayoutINS4_7SwizzleILi3ELi4ELi3EEENS4_18smem_ptr_flag_bitsILi8EEENSQ_INS5_IJNSA_ILi8EEESF_EEENS5_IJSF_SB_EEEEEEEvNS4_8identityESX_S17_vS18_EENS_8epilogue10collective18CollectiveEpilogueINS1A_23Sm100TmaWarpSpecializedILi2ELi2ELi32ELb0ELb0EEEJSG_NS5_IJNSQ_ISE_SB_EES1F_EEEaSH_aSH_NS1A_6fusion15FusionCallbacksIS1E_NS1H_17LinearCombinationIaiaiLNS_15FloatRoundStyleE2EEESG_S1G_JEEENS4_5SM1004TMEM4LOAD26SM100_TMEM_LOAD_16dp32b32xESX_NSY_INSZ_ILi2ELi4ELi3EEES12_NSQ_INS5_IJS13_SE_EEENS5_IJSE_SB_EEEEEEENS4_39AutoVectorizingCopyWithAssumedAlignmentILi128EEENS4_14SM90_TMA_STOREES1V_S1X_S1X_EEEvvEEEEvNT_6ParamsE --------------------------
	.section	.nv.shared._ZN7cutlass13device_kernelINS_4gemm6kernel13GemmUniversalIN4cute5tupleIJiiiiEEENS1_10collective13CollectiveMmaINS1_35MainloopSm100TmaUmmaWarpSpecializedILi3ELi2ELi4ENS5_IJNS4_1CILi1EEESB_SB_EEEEENS5_IJNSA_ILi64EEENSA_ILi128EEESF_EEEaNS5_IJlSB_lEEEaSH_NS4_8TiledMMAINS4_8MMA_AtomIJNS4_15SM100_MMA_S8_SSIaaiLi64ELi128ELNS4_4UMMA5MajorE0ELSM_0ELNSL_8SaturateE0EEEEEENS4_6LayoutISC_NS5_IJNSA_ILi0EEESR_SR_EEEEENS5_IJNS4_10UnderscoreESU_SU_EEEEENS4_13SM90_TMA_LOADENS4_14ComposedLayoutINS4_7SwizzleILi3ELi4ELi3EEENS4_18smem_ptr_flag_bitsILi8EEENSQ_INS5_IJNSA_ILi8EEESF_EEENS5_IJSF_SB_EEEEEEEvNS4_8identityESX_S17_vS18_EENS_8epilogue10collective18CollectiveEpilogueINS1A_23Sm100TmaWarpSpecializedILi2ELi2ELi32ELb0ELb0EEEJSG_NS5_IJNSQ_ISE_SB_EES1F_EEEaSH_aSH_NS1A_6fusion15FusionCallbacksIS1E_NS1H_17LinearCombinationIaiaiLNS_15FloatRoundStyleE2EEESG_S1G_JEEENS4_5SM1004TMEM4LOAD26SM100_TMEM_LOAD_16dp32b32xESX_NSY_INSZ_ILi2ELi4ELi3EEES12_NSQ_INS5_IJS13_SE_EEENS5_IJSE_SB_EEEEEEENS4_39AutoVectorizingCopyWithAssumedAlignmentILi128EEENS4_14SM90_TMA_STOREES1V_S1X_S1X_EEEvvEEEEvNT_6ParamsE,"aw",@nobits
	.sectionflags	@""
	.align	16
	.zero		1024


//--------------------- .nv.shared.reserved.0     --------------------------
	.section	.nv.shared.reserved.0,"aw",@nobits
	.weak		__nv_reservedSMEM_offset_0_alias
	.size		__nv_reservedSMEM_offset_0_alias, 0, 64
	.other		__nv_reservedSMEM_offset_0_alias,@"STO_CUDA_RESERVED_SHARED STV_DEFAULT"
__nv_reservedSMEM_offset_0_alias:
	.zero		0
.nv.shared.reserved.0:
	.zero		64
	.weak		__nv_reservedSMEM_tcgen05_partition
	.type		__nv_reservedSMEM_tcgen05_partition,@object
	.size		__nv_reservedSMEM_tcgen05_partition,(.L_0 - __nv_reservedSMEM_tcgen05_partition)
__nv_reservedSMEM_tcgen05_partition:
	.zero		32
.L_0:


//--------------------- .nv.global                --------------------------
	.section	.nv.global,"aw",@nobits
.nv.global:
	.type		_ZN39_INTERNAL_d6c01694_4_k_cu_3d46571b_95104cute1_E,@object
	.size		_ZN39_INTERNAL_d6c01694_4_k_cu_3d46571b_95104cute1_E,(_ZN39_INTERNAL_d6c01694_4_k_cu_3d46571b_95104cuda3std3__45__cpo6cbeginE - _ZN39_INTERNAL_d6c01694_4_k_cu_3d46571b_95104cute1_E)
_ZN39_INTERNAL_d6c01694_4_k_cu_3d46571b_95104cute1_E:
	.zero		1
	.type		_ZN39_INTERNAL_d6c01694_4_k_cu_3d46571b_95104cuda3std3__45__cpo6cbeginE,@object
	.size		_ZN39_INTERNAL_d6c01694_4_k_cu_3d46571b_95104cuda3std3__45__cpo6cbeginE,(_ZN39_INTERNAL_d6c01694_4_k_cu_3d46571b_95104cuda3std3__48in_placeE - _ZN39_INTERNAL_d6c01694_4_k_cu_3d46571b_95104cuda3std3__45__cpo6cbeginE)
_ZN39_INTERNAL_d6c01694_4_k_cu_3d46571b_95104cuda3std3__45__cpo6cbeginE:
	.zero		1
	.type		_ZN39_INTERNAL_d6c01694_4_k_cu_3d46571b_95104cuda3std3__48in_placeE,@object
	.size		_ZN39_INTERNAL_d6c01694_4_k_cu_3d46571b_95104cuda3std3__48in_placeE,(_ZN39_INTERNAL_d6c01694_4_k_cu_3d46571b_95104cuda3std6ranges3__45__cpo9iter_moveE - _ZN39_INTERNAL_d6c01694_4_k_cu_3d46571b_95104cuda3std3__48in_placeE)
_ZN39_INTERNAL_d6c01694_4_k_cu_3d46571b_95104cuda3std3__48in_placeE:
	.zero		1
	.type		_ZN39_INTERNAL_d6c01694_4_k_cu_3d46571b_95104cuda3std6ranges3__45__cpo9iter_moveE,@object
	.size		_ZN39_INTERNAL_d6c01694_4_k_cu_3d46571b_95104cuda3std6ranges3__45__cpo9iter_moveE,(_ZN39_INTERNAL_d6c01694_4_k_cu_3d46571b_95104cuda3std3__45__cpo5beginE - _ZN39_INTERNAL_d6c01694_4_k_cu_3d46571b_95104cuda3std6ranges3__45__cpo9iter_moveE)
_ZN39_INTERNAL_d6c01694_4_k_cu_3d46571b_95104cuda3std6ranges3__45__cpo9iter_moveE:
	.zero		1
	.type		_ZN39_INTERNAL_d6c01694_4_k_cu_3d46571b_95104cuda3std3__45__cpo5beginE,@object
	.size		_ZN39_INTERNAL_d6c01694_4_k_cu_3d46571b_95104cuda3std3__45__cpo5beginE,(_ZN39_INTERNAL_d6c01694_4_k_cu_3d46571b_95104cuda3std3__441_GLOBAL__N__d6c01694_4_k_cu_3d46571b_95106ignoreE - _ZN39_INTERNAL_d6c01694_4_k_cu_3d46571b_95104cuda3std3__45__cpo5beginE)
_ZN39_INTERNAL_d6c01694_4_k_cu_3d46571b_95104cuda3std3__45__cpo5beginE:
	.zero		1
	.type		_ZN39_INTERNAL_d6c01694_4_k_cu_3d46571b_95104cuda3std3__441_GLOBAL__N__d6c01694_4_k_cu_3d46571b_95106ignoreE,@object
	.size		_ZN39_INTERNAL_d6c01694_4_k_cu_3d46571b_95104cuda3std3__441_GLOBAL__N__d6c01694_4_k_cu_3d46571b_95106ignoreE,(_ZN39_INTERNAL_d6c01694_4_k_cu_3d46571b_95104cute7productE - _ZN39_INTERNAL_d6c01694_4_k_cu_3d46571b_95104cuda3std3__441_GLOBAL__N__d6c01694_4_k_cu_3d46571b_95106ignoreE)
_ZN39_INTERNAL_d6c01694_4_k_cu_3d46571b_95104cuda3std3__441_GLOBAL__N__d6c01694_4_k_cu_3d46571b_95106ignoreE:
	.zero		1
	.type		_ZN39_INTERNAL_d6c01694_4_k_cu_3d46571b_95104cute7productE,@object
	.size		_ZN39_INTERNAL_d6c01694_4_k_cu_3d46571b_95104cute7productE,(_ZN39_INTERNAL_d6c01694_4_k_cu_3d46571b_95104cuda3std3__45__cpo3endE - _ZN39_INTERNAL_d6c01694_4_k_cu_3d46571b_95104cute7productE)
_ZN39_INTERNAL_d6c01694_4_k_cu_3d46571b_95104cute7productE:
	.zero		1
	.type		_ZN39_INTERNAL_d6c01694_4_k_cu_3d46571b_95104cuda3std3__45__cpo3endE,@object
	.size		_ZN39_INTERNAL_d6c01694_4_k_cu_3d46571b_95104cuda3std3__45__cpo3endE,(_ZN39_INTERNAL_d6c01694_4_k_cu_3d46571b_95104cuda3std3__419piecewise_constructE - _ZN39_INTERNAL_d6c01694_4_k_cu_3d46571b_95104cuda3std3__45__cpo3endE)
_ZN39_INTERNAL_d6c01694_4_k_cu_3d46571b_95104cuda3std3__45__cpo3endE:
	.zero		1
	.type		_ZN39_INTERNAL_d6c01694_4_k_cu_3d46571b_95104cuda3std3__419piecewise_constructE,@object
	.size		_ZN39_INTERNAL_d6c01694_4_k_cu_3d46571b_95104cuda3std3__419piecewise_constructE,(_ZN39_INTERNAL_d6c01694_4_k_cu_3d46571b_95104cuda3std3__45__cpo4cendE - _ZN39_INTERNAL_d6c01694_4_k_cu_3d46571b_95104cuda3std3__419piecewise_constructE)
_ZN39_INTERNAL_d6c01694_4_k_cu_3d46571b_95104cuda3std3__419piecewise_constructE:
	.zero		1
	.type		_ZN39_INTERNAL_d6c01694_4_k_cu_3d46571b_95104cuda3std3__45__cpo4cendE,@object
	.size		_ZN39_INTERNAL_d6c01694_4_k_cu_3d46571b_95104cuda3std3__45__cpo4cendE,(_ZN39_INTERNAL_d6c01694_4_k_cu_3d46571b_95104cuda3std6ranges3__45__cpo4swapE - _ZN39_INTERNAL_d6c01694_4_k_cu_3d46571b_95104cuda3std3__45__cpo4cendE)
_ZN39_INTERNAL_d6c01694_4_k_cu_3d46571b_95104cuda3std3__45__cpo4cendE:
	.zero		1
	.type		_ZN39_INTERNAL_d6c01694_4_k_cu_3d46571b_95104cuda3std6ranges3__45__cpo4swapE,@object
	.size		_ZN39_INTERNAL_d6c01694_4_k_cu_3d46571b_95104cuda3std6ranges3__45__cpo4swapE,(.L_10 - _ZN39_INTERNAL_d6c01694_4_k_cu_3d46571b_95104cuda3std6ranges3__45__cpo4swapE)
_ZN39_INTERNAL_d6c01694_4_k_cu_3d46571b_95104cuda3std6ranges3__45__cpo4swapE:
	.zero		1
.L_10:


//--------------------- .nv.constant0._ZN7cutlass13device_kernelINS_4gemm6kernel13GemmUniversalIN4cute5tupleIJiiiiEEENS1_10collective13CollectiveMmaINS1_35MainloopSm100TmaUmmaWarpSpecializedILi3ELi2ELi4ENS5_IJNS4_1CILi1EEESB_SB_EEEEENS5_IJNSA_ILi64EEENSA_ILi128EEESF_EEEaNS5_IJlSB_lEEEaSH_NS4_8TiledMMAINS4_8MMA_AtomIJNS4_15SM100_MMA_S8_SSIaaiLi64ELi128ELNS4_4UMMA5MajorE0ELSM_0ELNSL_8SaturateE0EEEEEENS4_6LayoutISC_NS5_IJNSA_ILi0EEESR_SR_EEEEENS5_IJNS4_10UnderscoreESU_SU_EEEEENS4_13SM90_TMA_LOADENS4_14ComposedLayoutINS4_7SwizzleILi3ELi4ELi3EEENS4_18smem_ptr_flag_bitsILi8EEENSQ_INS5_IJNSA_ILi8EEESF_EEENS5_IJSF_SB_EEEEEEEvNS4_8identityESX_S17_vS18_EENS_8epilogue10collective18CollectiveEpilogueINS1A_23Sm100TmaWarpSpecializedILi2ELi2ELi32ELb0ELb0EEEJSG_NS5_IJNSQ_ISE_SB_EES1F_EEEaSH_aSH_NS1A_6fusion15FusionCallbacksIS1E_NS1H_17LinearCombinationIaiaiLNS_15FloatRoundStyleE2EEESG_S1G_JEEENS4_5SM1004TMEM4LOAD26SM100_TMEM_LOAD_16dp32b32xESX_NSY_INSZ_ILi2ELi4ELi3EEES12_NSQ_INS5_IJS13_SE_EEENS5_IJSE_SB_EEEEEEENS4_39AutoVectorizingCopyWithAssumedAlignmentILi128EEENS4_14SM90_TMA_STOREES1V_S1X_S1X_EEEvvEEEEvNT_6ParamsE --------------------------
	.section	.nv.constant0._ZN7cutlass13device_kernelINS_4gemm6kernel13GemmUniversalIN4cute5tupleIJiiiiEEENS1_10collective13CollectiveMmaINS1_35MainloopSm100TmaUmmaWarpSpecializedILi3ELi2ELi4ENS5_IJNS4_1CILi1EEESB_SB_EEEEENS5_IJNSA_ILi64EEENSA_ILi128EEESF_EEEaNS5_IJlSB_lEEEaSH_NS4_8TiledMMAINS4_8MMA_AtomIJNS4_15SM100_MMA_S8_SSIaaiLi64ELi128ELNS4_4UMMA5MajorE0ELSM_0ELNSL_8SaturateE0EEEEEENS4_6LayoutISC_NS5_IJNSA_ILi0EEESR_SR_EEEEENS5_IJNS4_10UnderscoreESU_SU_EEEEENS4_13SM90_TMA_LOADENS4_14ComposedLayoutINS4_7SwizzleILi3ELi4ELi3EEENS4_18smem_ptr_flag_bitsILi8EEENSQ_INS5_IJNSA_ILi8EEESF_EEENS5_IJSF_SB_EEEEEEEvNS4_8identityESX_S17_vS18_EENS_8epilogue10collective18CollectiveEpilogueINS1A_23Sm100TmaWarpSpecializedILi2ELi2ELi32ELb0ELb0EEEJSG_NS5_IJNSQ_ISE_SB_EES1F_EEEaSH_aSH_NS1A_6fusion15FusionCallbacksIS1E_NS1H_17LinearCombinationIaiaiLNS_15FloatRoundStyleE2EEESG_S1G_JEEENS4_5SM1004TMEM4LOAD26SM100_TMEM_LOAD_16dp32b32xESX_NSY_INSZ_ILi2ELi4ELi3EEES12_NSQ_INS5_IJS13_SE_EEENS5_IJSE_SB_EEEEEEENS4_39AutoVectorizingCopyWithAssumedAlignmentILi128EEENS4_14SM90_TMA_STOREES1V_S1X_S1X_EEEvvEEEEvNT_6ParamsE,"a",@progbits
	.sectionflags	@""
	.align	4
.nv.constant0._ZN7cutlass13device_kernelINS_4gemm6kernel13GemmUniversalIN4cute5tupleIJiiiiEEENS1_10collective13CollectiveMmaINS1_35MainloopSm100TmaUmmaWarpSpecializedILi3ELi2ELi4ENS5_IJNS4_1CILi1EEESB_SB_EEEEENS5_IJNSA_ILi64EEENSA_ILi128EEESF_EEEaNS5_IJlSB_lEEEaSH_NS4_8TiledMMAINS4_8MMA_AtomIJNS4_15SM100_MMA_S8_SSIaaiLi64ELi128ELNS4_4UMMA5MajorE0ELSM_0ELNSL_8SaturateE0EEEEEENS4_6LayoutISC_NS5_IJNSA_ILi0EEESR_SR_EEEEENS5_IJNS4_10UnderscoreESU_SU_EEEEENS4_13SM90_TMA_LOADENS4_14ComposedLayoutINS4_7SwizzleILi3ELi4ELi3EEENS4_18smem_ptr_flag_bitsILi8EEENSQ_INS5_IJNSA_ILi8EEESF_EEENS5_IJSF_SB_EEEEEEEvNS4_8identityESX_S17_vS18_EENS_8epilogue10collective18CollectiveEpilogueINS1A_23Sm100TmaWarpSpecializedILi2ELi2ELi32ELb0ELb0EEEJSG_NS5_IJNSQ_ISE_SB_EES1F_EEEaSH_aSH_NS1A_6fusion15FusionCallbacksIS1E_NS1H_17LinearCombinationIaiaiLNS_15FloatRoundStyleE2EEESG_S1G_JEEENS4_5SM1004TMEM4LOAD26SM100_TMEM_LOAD_16dp32b32xESX_NSY_INSZ_ILi2ELi4ELi3EEES12_NSQ_INS5_IJS13_SE_EEENS5_IJSE_SB_EEEEEEENS4_39AutoVectorizingCopyWithAssumedAlignmentILi128EEENS4_14SM90_TMA_STOREES1V_S1X_S1X_EEEvvEEEEvNT_6ParamsE:
	.zero		2944


//--------------------- SYMBOLS --------------------------

	.type		.nv.reservedSmem.offset0,@object
	.size		.nv.reservedSmem.offset0,0x4
	.type		.nv.reservedSmem.cap,@object
	.size		.nv.reservedSmem.cap,0x4
	.type		__assertfail,@function
